//
// Generated by NVIDIA NVVM Compiler
//
// Compiler Build ID: CL-36424714
// Cuda compilation tools, release 13.0, V13.0.88
// Based on NVVM 20.0.0
//

.version 9.0
.target sm_100
.address_size 64

	// .globl	_Z10dft_kernelP6float2S0_j
.global .align 4 .b8 __cudart_i2opi_f[24] = {65, 144, 67, 60, 153, 149, 98, 219, 192, 221, 52, 245, 209, 87, 39, 252, 41, 21, 68, 78, 110, 131, 249, 162};

.visible .entry _Z10dft_kernelP6float2S0_j(
	.param .u64 .ptr .align 1 _Z10dft_kernelP6float2S0_j_param_0,
	.param .u64 .ptr .align 1 _Z10dft_kernelP6float2S0_j_param_1,
	.param .u32 _Z10dft_kernelP6float2S0_j_param_2
)
{
	.local .align 4 .b8 	__local_depot0[28];
	.reg .b64 	%SP;
	.reg .b64 	%SPL;
	.reg .pred 	%p<19>;
	.reg .b32 	%r<84>;
	.reg .b32 	%f<69>;
	.reg .b64 	%rd<52>;
	.reg .b64 	%fd<9>;

	mov.u64 	%SPL, __local_depot0;
	ld.param.u64 	%rd17, [_Z10dft_kernelP6float2S0_j_param_0];
	ld.param.u32 	%r28, [_Z10dft_kernelP6float2S0_j_param_2];
	add.u64 	%rd1, %SPL, 0;
	add.u64 	%rd2, %SPL, 0;
	mov.u32 	%r29, %ctaid.x;
	mov.u32 	%r30, %ntid.x;
	mov.u32 	%r31, %tid.x;
	mad.lo.s32 	%r1, %r29, %r30, %r31;
	setp.eq.s32 	%p1, %r28, 0;
	mov.f32 	%f67, 0f00000000;
	mov.f32 	%f68, %f67;
	@%p1 bra 	$L__BB0_19;
	cvt.u64.u32 	%rd3, %r28;
	cvt.rn.f64.u32 	%fd1, %r28;
	cvt.rn.f64.s32 	%fd2, %r1;
	mul.f64 	%fd3, %fd2, 0dC01921FB54442D18;
	div.rn.f64 	%fd4, %fd3, %fd1;
	cvt.rn.f32.f64 	%f1, %fd4;
	cvta.to.global.u64 	%rd4, %rd17;
	mov.b64 	%rd47, 0;
	mov.f32 	%f68, 0f00000000;
	mov.f32 	%f67, %f68;
$L__BB0_2:
	shl.b64 	%rd22, %rd47, 3;
	add.s64 	%rd23, %rd4, %rd22;
	ld.global.v2.f32 	{%f5, %f4}, [%rd23];
	cvt.rn.f32.u64 	%f22, %rd47;
	mul.f32 	%f6, %f1, %f22;
	mul.f32 	%f23, %f6, 0f3F22F983;
	cvt.rni.s32.f32 	%r83, %f23;
	cvt.rn.f32.s32 	%f24, %r83;
	fma.rn.f32 	%f25, %f24, 0fBFC90FDA, %f6;
	fma.rn.f32 	%f26, %f24, 0fB3A22168, %f25;
	fma.rn.f32 	%f66, %f24, 0fA7C234C5, %f26;
	abs.f32 	%f8, %f6;
	setp.ltu.f32 	%p2, %f8, 0f47CE4780;
	mov.u32 	%r79, %r83;
	mov.f32 	%f65, %f66;
	@%p2 bra 	$L__BB0_10;
	setp.neu.f32 	%p3, %f8, 0f7F800000;
	@%p3 bra 	$L__BB0_5;
	mov.f32 	%f29, 0f00000000;
	mul.rn.f32 	%f65, %f6, %f29;
	mov.b32 	%r79, 0;
	bra.uni 	$L__BB0_10;
$L__BB0_5:
	mov.b32 	%r3, %f6;
	mov.b64 	%rd50, 0;
	mov.b32 	%r76, 0;
	mov.u64 	%rd48, __cudart_i2opi_f;
	mov.u64 	%rd49, %rd2;
$L__BB0_6:
	.pragma "nounroll";
	ld.global.nc.u32 	%r33, [%rd48];
	shl.b32 	%r34, %r3, 8;
	or.b32  	%r35, %r34, -2147483648;
	mad.wide.u32 	%rd26, %r33, %r35, %rd50;
	shr.u64 	%rd50, %rd26, 32;
	st.local.u32 	[%rd49], %rd26;
	add.s32 	%r76, %r76, 1;
	add.s64 	%rd49, %rd49, 4;
	add.s64 	%rd48, %rd48, 4;
	setp.ne.s32 	%p4, %r76, 6;
	@%p4 bra 	$L__BB0_6;
	shr.u32 	%r36, %r3, 23;
	st.local.u32 	[%rd2+24], %rd50;
	and.b32  	%r6, %r36, 31;
	and.b32  	%r37, %r36, 224;
	add.s32 	%r38, %r37, -128;
	shr.u32 	%r39, %r38, 5;
	mul.wide.u32 	%rd27, %r39, 4;
	sub.s64 	%rd12, %rd2, %rd27;
	ld.local.u32 	%r77, [%rd12+24];
	ld.local.u32 	%r78, [%rd12+20];
	setp.eq.s32 	%p5, %r6, 0;
	@%p5 bra 	$L__BB0_9;
	shf.l.wrap.b32 	%r77, %r78, %r77, %r6;
	ld.local.u32 	%r40, [%rd12+16];
	shf.l.wrap.b32 	%r78, %r40, %r78, %r6;
$L__BB0_9:
	shr.u32 	%r41, %r77, 30;
	shf.l.wrap.b32 	%r42, %r78, %r77, 2;
	shl.b32 	%r43, %r78, 2;
	shr.u32 	%r44, %r42, 31;
	add.s32 	%r45, %r44, %r41;
	neg.s32 	%r46, %r45;
	setp.lt.s32 	%p6, %r3, 0;
	selp.b32 	%r79, %r46, %r45, %p6;
	xor.b32  	%r47, %r42, %r3;
	shr.s32 	%r48, %r42, 31;
	xor.b32  	%r49, %r48, %r42;
	xor.b32  	%r50, %r48, %r43;
	cvt.u64.u32 	%rd28, %r49;
	shl.b64 	%rd29, %rd28, 32;
	cvt.u64.u32 	%rd30, %r50;
	or.b64  	%rd31, %rd29, %rd30;
	cvt.rn.f64.s64 	%fd5, %rd31;
	mul.f64 	%fd6, %fd5, 0d3BF921FB54442D19;
	cvt.rn.f32.f64 	%f27, %fd6;
	neg.f32 	%f28, %f27;
	setp.lt.s32 	%p7, %r47, 0;
	selp.f32 	%f65, %f28, %f27, %p7;
$L__BB0_10:
	setp.ltu.f32 	%p8, %f8, 0f47CE4780;
	add.s32 	%r52, %r79, 1;
	mul.rn.f32 	%f30, %f65, %f65;
	and.b32  	%r53, %r79, 1;
	setp.eq.b32 	%p9, %r53, 1;
	selp.f32 	%f31, %f65, 0f3F800000, %p9;
	fma.rn.f32 	%f32, %f30, %f31, 0f00000000;
	fma.rn.f32 	%f33, %f30, 0f37CBAC00, 0fBAB607ED;
	selp.f32 	%f34, 0fB94D4153, %f33, %p9;
	selp.f32 	%f35, 0f3C0885E4, 0f3D2AAABB, %p9;
	fma.rn.f32 	%f36, %f34, %f30, %f35;
	selp.f32 	%f37, 0fBE2AAAA8, 0fBEFFFFFF, %p9;
	fma.rn.f32 	%f38, %f36, %f30, %f37;
	fma.rn.f32 	%f39, %f38, %f32, %f31;
	and.b32  	%r54, %r52, 2;
	setp.eq.s32 	%p10, %r54, 0;
	mov.f32 	%f40, 0f00000000;
	sub.f32 	%f41, %f40, %f39;
	selp.f32 	%f12, %f39, %f41, %p10;
	@%p8 bra 	$L__BB0_18;
	setp.neu.f32 	%p11, %f8, 0f7F800000;
	@%p11 bra 	$L__BB0_13;
	mov.f32 	%f44, 0f00000000;
	mul.rn.f32 	%f66, %f6, %f44;
	mov.b32 	%r83, 0;
	bra.uni 	$L__BB0_18;
$L__BB0_13:
	mov.b32 	%r15, %f6;
	shl.b32 	%r56, %r15, 8;
	or.b32  	%r16, %r56, -2147483648;
	mov.b64 	%rd51, 0;
	mov.b32 	%r80, 0;
$L__BB0_14:
	.pragma "nounroll";
	mul.wide.u32 	%rd33, %r80, 4;
	mov.u64 	%rd34, __cudart_i2opi_f;
	add.s64 	%rd35, %rd34, %rd33;
	ld.global.nc.u32 	%r57, [%rd35];
	mad.wide.u32 	%rd36, %r57, %r16, %rd51;
	shr.u64 	%rd51, %rd36, 32;
	add.s64 	%rd37, %rd1, %rd33;
	st.local.u32 	[%rd37], %rd36;
	add.s32 	%r80, %r80, 1;
	setp.ne.s32 	%p12, %r80, 6;
	@%p12 bra 	$L__BB0_14;
	shr.u32 	%r58, %r15, 23;
	st.local.u32 	[%rd1+24], %rd51;
	and.b32  	%r19, %r58, 31;
	and.b32  	%r59, %r58, 224;
	add.s32 	%r60, %r59, -128;
	shr.u32 	%r61, %r60, 5;
	mul.wide.u32 	%rd38, %r61, 4;
	sub.s64 	%rd15, %rd1, %rd38;
	ld.local.u32 	%r81, [%rd15+24];
	ld.local.u32 	%r82, [%rd15+20];
	setp.eq.s32 	%p13, %r19, 0;
	@%p13 bra 	$L__BB0_17;
	shf.l.wrap.b32 	%r81, %r82, %r81, %r19;
	ld.local.u32 	%r62, [%rd15+16];
	shf.l.wrap.b32 	%r82, %r62, %r82, %r19;
$L__BB0_17:
	shr.u32 	%r63, %r81, 30;
	shf.l.wrap.b32 	%r64, %r82, %r81, 2;
	shl.b32 	%r65, %r82, 2;
	shr.u32 	%r66, %r64, 31;
	add.s32 	%r67, %r66, %r63;
	neg.s32 	%r68, %r67;
	setp.lt.s32 	%p14, %r15, 0;
	selp.b32 	%r83, %r68, %r67, %p14;
	xor.b32  	%r69, %r64, %r15;
	shr.s32 	%r70, %r64, 31;
	xor.b32  	%r71, %r70, %r64;
	xor.b32  	%r72, %r70, %r65;
	cvt.u64.u32 	%rd39, %r71;
	shl.b64 	%rd40, %rd39, 32;
	cvt.u64.u32 	%rd41, %r72;
	or.b64  	%rd42, %rd40, %rd41;
	cvt.rn.f64.s64 	%fd7, %rd42;
	mul.f64 	%fd8, %fd7, 0d3BF921FB54442D19;
	cvt.rn.f32.f64 	%f42, %fd8;
	neg.f32 	%f43, %f42;
	setp.lt.s32 	%p15, %r69, 0;
	selp.f32 	%f66, %f43, %f42, %p15;
$L__BB0_18:
	mul.rn.f32 	%f45, %f66, %f66;
	and.b32  	%r74, %r83, 1;
	setp.eq.b32 	%p16, %r74, 1;
	selp.f32 	%f46, 0f3F800000, %f66, %p16;
	fma.rn.f32 	%f47, %f45, %f46, 0f00000000;
	fma.rn.f32 	%f48, %f45, 0f37CBAC00, 0fBAB607ED;
	selp.f32 	%f49, %f48, 0fB94D4153, %p16;
	selp.f32 	%f50, 0f3D2AAABB, 0f3C0885E4, %p16;
	fma.rn.f32 	%f51, %f49, %f45, %f50;
	selp.f32 	%f52, 0fBEFFFFFF, 0fBE2AAAA8, %p16;
	fma.rn.f32 	%f53, %f51, %f45, %f52;
	fma.rn.f32 	%f54, %f53, %f47, %f46;
	and.b32  	%r75, %r83, 2;
	setp.eq.s32 	%p17, %r75, 0;
	mov.f32 	%f55, 0f00000000;
	sub.f32 	%f56, %f55, %f54;
	selp.f32 	%f57, %f54, %f56, %p17;
	mul.f32 	%f58, %f5, %f12;
	mul.f32 	%f59, %f4, %f57;
	sub.f32 	%f60, %f58, %f59;
	mul.f32 	%f61, %f5, %f57;
	fma.rn.f32 	%f62, %f4, %f12, %f61;
	add.f32 	%f68, %f68, %f60;
	add.f32 	%f67, %f67, %f62;
	add.s64 	%rd47, %rd47, 1;
	setp.ne.s64 	%p18, %rd47, %rd3;
	@%p18 bra 	$L__BB0_2;
$L__BB0_19:
	ld.param.u64 	%rd46, [_Z10dft_kernelP6float2S0_j_param_1];
	cvta.to.global.u64 	%rd43, %rd46;
	mul.wide.s32 	%rd44, %r1, 8;
	add.s64 	%rd45, %rd43, %rd44;
	st.global.v2.f32 	[%rd45], {%f68, %f67};
	ret;

}
	// .globl	_Z10fft_kernelP6float2S0_ji
.visible .entry _Z10fft_kernelP6float2S0_ji(
	.param .u64 .ptr .align 1 _Z10fft_kernelP6float2S0_ji_param_0,
	.param .u64 .ptr .align 1 _Z10fft_kernelP6float2S0_ji_param_1,
	.param .u32 _Z10fft_kernelP6float2S0_ji_param_2,
	.param .u32 _Z10fft_kernelP6float2S0_ji_param_3
)
{
	.local .align 4 .b8 	__local_depot1[28];
	.reg .b64 	%SP;
	.reg .b64 	%SPL;
	.reg .pred 	%p<19>;
	.reg .b32 	%r<104>;
	.reg .b32 	%f<65>;
	.reg .b64 	%rd<52>;
	.reg .b64 	%fd<9>;

	mov.u64 	%SPL, __local_depot1;
	ld.param.u64 	%rd14, [_Z10fft_kernelP6float2S0_ji_param_0];
	ld.param.u64 	%rd15, [_Z10fft_kernelP6float2S0_ji_param_1];
	ld.param.u32 	%r33, [_Z10fft_kernelP6float2S0_ji_param_3];
	cvta.to.global.u64 	%rd1, %rd15;
	cvta.to.global.u64 	%rd16, %rd14;
	add.u64 	%rd2, %SPL, 0;
	add.u64 	%rd3, %SPL, 0;
	mov.u32 	%r34, %ctaid.x;
	mov.u32 	%r35, %ntid.x;
	mov.u32 	%r36, %tid.x;
	mad.lo.s32 	%r1, %r34, %r35, %r36;
	shl.b32 	%r37, %r1, 1;
	brev.b32 	%r38, %r37;
	sub.s32 	%r39, 32, %r33;
	shr.u32 	%r40, %r38, %r39;
	mul.wide.u32 	%rd19, %r37, 8;
	add.s64 	%rd20, %rd1, %rd19;
	mul.wide.u32 	%rd21, %r40, 8;
	add.s64 	%rd22, %rd16, %rd21;
	ld.global.v2.f32 	{%f11, %f12}, [%rd22];
	st.global.v2.f32 	[%rd20], {%f11, %f12};
	or.b32  	%r41, %r37, 1;
	brev.b32 	%r42, %r41;
	shr.u32 	%r43, %r42, %r39;
	mul.wide.u32 	%rd23, %r43, 8;
	add.s64 	%rd24, %rd16, %rd23;
	ld.global.v2.f32 	{%f13, %f14}, [%rd24];
	st.global.v2.f32 	[%rd20+8], {%f13, %f14};
	bar.sync 	0;
	setp.lt.s32 	%p1, %r33, 1;
	@%p1 bra 	$L__BB1_19;
	mov.b32 	%r95, 1;
$L__BB1_2:
	mov.u32 	%r2, %r95;
	add.s32 	%r45, %r2, -1;
	mov.b32 	%r46, 1;
	shl.b32 	%r3, %r46, %r45;
	shl.b32 	%r47, %r46, %r2;
	shr.u32 	%r48, %r1, %r45;
	shl.b32 	%r49, %r48, %r2;
	add.s32 	%r50, %r3, -1;
	and.b32  	%r51, %r50, %r1;
	add.s32 	%r4, %r51, %r49;
	cvt.rn.f64.u32 	%fd1, %r51;
	mul.f64 	%fd2, %fd1, 0dC01921FB54442D18;
	cvt.rn.f64.s32 	%fd3, %r47;
	div.rn.f64 	%fd4, %fd2, %fd3;
	cvt.rn.f32.f64 	%f1, %fd4;
	mul.f32 	%f15, %f1, 0f3F22F983;
	cvt.rni.s32.f32 	%r103, %f15;
	cvt.rn.f32.s32 	%f16, %r103;
	fma.rn.f32 	%f17, %f16, 0fBFC90FDA, %f1;
	fma.rn.f32 	%f18, %f16, 0fB3A22168, %f17;
	fma.rn.f32 	%f64, %f16, 0fA7C234C5, %f18;
	abs.f32 	%f3, %f1;
	setp.ltu.f32 	%p2, %f3, 0f47CE4780;
	mov.u32 	%r99, %r103;
	mov.f32 	%f63, %f64;
	@%p2 bra 	$L__BB1_10;
	setp.neu.f32 	%p3, %f3, 0f7F800000;
	@%p3 bra 	$L__BB1_5;
	mov.f32 	%f21, 0f00000000;
	mul.rn.f32 	%f63, %f1, %f21;
	mov.b32 	%r99, 0;
	bra.uni 	$L__BB1_10;
$L__BB1_5:
	mov.b32 	%r6, %f1;
	shl.b32 	%r53, %r6, 8;
	or.b32  	%r7, %r53, -2147483648;
	mov.b64 	%rd50, 0;
	mov.b32 	%r96, 0;
	mov.u64 	%rd48, __cudart_i2opi_f;
	mov.u64 	%rd49, %rd3;
$L__BB1_6:
	.pragma "nounroll";
	ld.global.nc.u32 	%r54, [%rd48];
	mad.wide.u32 	%rd27, %r54, %r7, %rd50;
	shr.u64 	%rd50, %rd27, 32;
	st.local.u32 	[%rd49], %rd27;
	add.s32 	%r96, %r96, 1;
	add.s64 	%rd49, %rd49, 4;
	add.s64 	%rd48, %rd48, 4;
	setp.ne.s32 	%p4, %r96, 6;
	@%p4 bra 	$L__BB1_6;
	shr.u32 	%r55, %r6, 23;
	st.local.u32 	[%rd3+24], %rd50;
	and.b32  	%r10, %r55, 31;
	and.b32  	%r56, %r55, 224;
	add.s32 	%r57, %r56, -128;
	shr.u32 	%r58, %r57, 5;
	mul.wide.u32 	%rd28, %r58, 4;
	sub.s64 	%rd10, %rd3, %rd28;
	ld.local.u32 	%r97, [%rd10+24];
	ld.local.u32 	%r98, [%rd10+20];
	setp.eq.s32 	%p5, %r10, 0;
	@%p5 bra 	$L__BB1_9;
	shf.l.wrap.b32 	%r97, %r98, %r97, %r10;
	ld.local.u32 	%r59, [%rd10+16];
	shf.l.wrap.b32 	%r98, %r59, %r98, %r10;
$L__BB1_9:
	shr.u32 	%r60, %r97, 30;
	shf.l.wrap.b32 	%r61, %r98, %r97, 2;
	shl.b32 	%r62, %r98, 2;
	shr.u32 	%r63, %r61, 31;
	add.s32 	%r64, %r63, %r60;
	neg.s32 	%r65, %r64;
	setp.lt.s32 	%p6, %r6, 0;
	selp.b32 	%r99, %r65, %r64, %p6;
	xor.b32  	%r66, %r61, %r6;
	shr.s32 	%r67, %r61, 31;
	xor.b32  	%r68, %r67, %r61;
	xor.b32  	%r69, %r67, %r62;
	cvt.u64.u32 	%rd29, %r68;
	shl.b64 	%rd30, %rd29, 32;
	cvt.u64.u32 	%rd31, %r69;
	or.b64  	%rd32, %rd30, %rd31;
	cvt.rn.f64.s64 	%fd5, %rd32;
	mul.f64 	%fd6, %fd5, 0d3BF921FB54442D19;
	cvt.rn.f32.f64 	%f19, %fd6;
	neg.f32 	%f20, %f19;
	setp.lt.s32 	%p7, %r66, 0;
	selp.f32 	%f63, %f20, %f19, %p7;
$L__BB1_10:
	setp.ltu.f32 	%p8, %f3, 0f47CE4780;
	add.s32 	%r71, %r99, 1;
	mul.rn.f32 	%f22, %f63, %f63;
	and.b32  	%r72, %r99, 1;
	setp.eq.b32 	%p9, %r72, 1;
	selp.f32 	%f23, %f63, 0f3F800000, %p9;
	fma.rn.f32 	%f24, %f22, %f23, 0f00000000;
	fma.rn.f32 	%f25, %f22, 0f37CBAC00, 0fBAB607ED;
	selp.f32 	%f26, 0fB94D4153, %f25, %p9;
	selp.f32 	%f27, 0f3C0885E4, 0f3D2AAABB, %p9;
	fma.rn.f32 	%f28, %f26, %f22, %f27;
	selp.f32 	%f29, 0fBE2AAAA8, 0fBEFFFFFF, %p9;
	fma.rn.f32 	%f30, %f28, %f22, %f29;
	fma.rn.f32 	%f31, %f30, %f24, %f23;
	and.b32  	%r73, %r71, 2;
	setp.eq.s32 	%p10, %r73, 0;
	mov.f32 	%f32, 0f00000000;
	sub.f32 	%f33, %f32, %f31;
	selp.f32 	%f7, %f31, %f33, %p10;
	@%p8 bra 	$L__BB1_18;
	setp.neu.f32 	%p11, %f3, 0f7F800000;
	@%p11 bra 	$L__BB1_13;
	mov.f32 	%f36, 0f00000000;
	mul.rn.f32 	%f64, %f1, %f36;
	mov.b32 	%r103, 0;
	bra.uni 	$L__BB1_18;
$L__BB1_13:
	mov.b32 	%r19, %f1;
	shl.b32 	%r75, %r19, 8;
	or.b32  	%r20, %r75, -2147483648;
	mov.b64 	%rd51, 0;
	mov.b32 	%r100, 0;
$L__BB1_14:
	.pragma "nounroll";
	mul.wide.u32 	%rd34, %r100, 4;
	mov.u64 	%rd35, __cudart_i2opi_f;
	add.s64 	%rd36, %rd35, %rd34;
	ld.global.nc.u32 	%r76, [%rd36];
	mad.wide.u32 	%rd37, %r76, %r20, %rd51;
	shr.u64 	%rd51, %rd37, 32;
	add.s64 	%rd38, %rd2, %rd34;
	st.local.u32 	[%rd38], %rd37;
	add.s32 	%r100, %r100, 1;
	setp.ne.s32 	%p12, %r100, 6;
	@%p12 bra 	$L__BB1_14;
	shr.u32 	%r77, %r19, 23;
	st.local.u32 	[%rd2+24], %rd51;
	and.b32  	%r23, %r77, 31;
	and.b32  	%r78, %r77, 224;
	add.s32 	%r79, %r78, -128;
	shr.u32 	%r80, %r79, 5;
	mul.wide.u32 	%rd39, %r80, 4;
	sub.s64 	%rd13, %rd2, %rd39;
	ld.local.u32 	%r101, [%rd13+24];
	ld.local.u32 	%r102, [%rd13+20];
	setp.eq.s32 	%p13, %r23, 0;
	@%p13 bra 	$L__BB1_17;
	shf.l.wrap.b32 	%r101, %r102, %r101, %r23;
	ld.local.u32 	%r81, [%rd13+16];
	shf.l.wrap.b32 	%r102, %r81, %r102, %r23;
$L__BB1_17:
	shr.u32 	%r82, %r101, 30;
	shf.l.wrap.b32 	%r83, %r102, %r101, 2;
	shl.b32 	%r84, %r102, 2;
	shr.u32 	%r85, %r83, 31;
	add.s32 	%r86, %r85, %r82;
	neg.s32 	%r87, %r86;
	setp.lt.s32 	%p14, %r19, 0;
	selp.b32 	%r103, %r87, %r86, %p14;
	xor.b32  	%r88, %r83, %r19;
	shr.s32 	%r89, %r83, 31;
	xor.b32  	%r90, %r89, %r83;
	xor.b32  	%r91, %r89, %r84;
	cvt.u64.u32 	%rd40, %r90;
	shl.b64 	%rd41, %rd40, 32;
	cvt.u64.u32 	%rd42, %r91;
	or.b64  	%rd43, %rd41, %rd42;
	cvt.rn.f64.s64 	%fd7, %rd43;
	mul.f64 	%fd8, %fd7, 0d3BF921FB54442D19;
	cvt.rn.f32.f64 	%f34, %fd8;
	neg.f32 	%f35, %f34;
	setp.lt.s32 	%p15, %r88, 0;
	selp.f32 	%f64, %f35, %f34, %p15;
$L__BB1_18:
	mul.rn.f32 	%f37, %f64, %f64;
	and.b32  	%r93, %r103, 1;
	setp.eq.b32 	%p16, %r93, 1;
	selp.f32 	%f38, 0f3F800000, %f64, %p16;
	fma.rn.f32 	%f39, %f37, %f38, 0f00000000;
	fma.rn.f32 	%f40, %f37, 0f37CBAC00, 0fBAB607ED;
	selp.f32 	%f41, %f40, 0fB94D4153, %p16;
	selp.f32 	%f42, 0f3D2AAABB, 0f3C0885E4, %p16;
	fma.rn.f32 	%f43, %f41, %f37, %f42;
	selp.f32 	%f44, 0fBEFFFFFF, 0fBE2AAAA8, %p16;
	fma.rn.f32 	%f45, %f43, %f37, %f44;
	fma.rn.f32 	%f46, %f45, %f39, %f38;
	and.b32  	%r94, %r103, 2;
	setp.eq.s32 	%p17, %r94, 0;
	mov.f32 	%f47, 0f00000000;
	sub.f32 	%f48, %f47, %f46;
	selp.f32 	%f49, %f46, %f48, %p17;
	mul.wide.s32 	%rd44, %r4, 8;
	add.s64 	%rd45, %rd1, %rd44;
	ld.global.v2.f32 	{%f50, %f51}, [%rd45];
	mul.wide.s32 	%rd46, %r3, 8;
	add.s64 	%rd47, %rd45, %rd46;
	ld.global.v2.f32 	{%f52, %f53}, [%rd47];
	mul.f32 	%f54, %f7, %f52;
	mul.f32 	%f55, %f53, %f49;
	sub.f32 	%f56, %f54, %f55;
	mul.f32 	%f57, %f52, %f49;
	fma.rn.f32 	%f58, %f7, %f53, %f57;
	add.f32 	%f59, %f50, %f56;
	add.f32 	%f60, %f51, %f58;
	st.global.v2.f32 	[%rd45], {%f59, %f60};
	sub.f32 	%f61, %f50, %f56;
	sub.f32 	%f62, %f51, %f58;
	st.global.v2.f32 	[%rd47], {%f61, %f62};
	bar.sync 	0;
	add.s32 	%r95, %r2, 1;
	setp.ne.s32 	%p18, %r2, %r33;
	@%p18 bra 	$L__BB1_2;
$L__BB1_19:
	ret;

}


// ===== COMPILED SASS (sm_100) =====

	.target	sm_100

	.elftype	@"ET_EXEC"


//--------------------- .note.nv.tkinfo           --------------------------
	.section	.note.nv.tkinfo,"",@"SHT_NOTE"
	.sectionflags	@"SHF_NOTE_NV_TKINFO"
	.tkinfo
        /*0018*/ 	.word	0x00000002
        /*0030*/ 	.string	""
        /*0030*/ 	.string	"ptxas"
        /*0030*/ 	.string	"Cuda compilation tools, release 13.0, V13.0.88"
        /*0030*/ 	.string	"Build cuda_13.0.r13.0/compiler.36424714_0"
        /*0030*/ 	.string	"-arch sm_100 -m 64 "



//--------------------- .note.nv.cuinfo           --------------------------
	.section	.note.nv.cuinfo,"",@"SHT_NOTE"
	.sectionflags	@"SHF_NOTE_NV_CUINFO"
        /*0018*/ 	.short	0x0002
        /*001a*/ 	.short	0x0064
        /*001c*/ 	.short	0x0082
	.zero		2


//--------------------- .nv.info                  --------------------------
	.section	.nv.info,"",@"SHT_CUDA_INFO"
	.align	4


	//----- nvinfo : EIATTR_REGCOUNT
	.align		4
        /*0000*/ 	.byte	0x04, 0x2f
        /*0002*/ 	.short	(.L_2 - .L_1)
	.align		4
.L_1:
        /*0004*/ 	.word	index@(_Z10dft_kernelP6float2S0_j)
        /*0008*/ 	.word	0x0000001a


	//----- nvinfo : EIATTR_FRAME_SIZE
	.align		4
.L_2:
        /*000c*/ 	.byte	0x04, 0x11
        /*000e*/ 	.short	(.L_4 - .L_3)
	.align		4
.L_3:
        /*0010*/ 	.word	index@($__internal_1_$__cuda_sm20_div_rn_f64_full)
        /*0014*/ 	.word	0x00000020


	//----- nvinfo : EIATTR_FRAME_SIZE
	.align		4
.L_4:
        /*0018*/ 	.byte	0x04, 0x11
        /*001a*/ 	.short	(.L_6 - .L_5)
	.align		4
.L_5:
        /*001c*/ 	.word	index@(_Z10dft_kernelP6float2S0_j)
        /*0020*/ 	.word	0x00000020


	//----- nvinfo : EIATTR_REGCOUNT
	.align		4
.L_6:
        /*0024*/ 	.byte	0x04, 0x2f
        /*0026*/ 	.short	(.L_8 - .L_7)
	.align		4
.L_7:
        /*0028*/ 	.word	index@(_Z10fft_kernelP6float2S0_ji)
        /*002c*/ 	.word	0x0000001b


	//----- nvinfo : EIATTR_FRAME_SIZE
	.align		4
.L_8:
        /*0030*/ 	.byte	0x04, 0x11
        /*0032*/ 	.short	(.L_10 - .L_9)
	.align		4
.L_9:
        /*0034*/ 	.word	index@($__internal_0_$__cuda_sm20_div_rn_f64_full)
        /*0038*/ 	.word	0x00000020


	//----- nvinfo : EIATTR_FRAME_SIZE
	.align		4
.L_10:
        /*003c*/ 	.byte	0x04, 0x11
        /*003e*/ 	.short	(.L_12 - .L_11)
	.align		4
.L_11:
        /*0040*/ 	.word	index@(_Z10fft_kernelP6float2S0_ji)
        /*0044*/ 	.word	0x00000020


	//----- nvinfo : EIATTR_MIN_STACK_SIZE
	.align		4
.L_12:
        /*0048*/ 	.byte	0x04, 0x12
        /*004a*/ 	.short	(.L_14 - .L_13)
	.align		4
.L_13:
        /*004c*/ 	.word	index@(_Z10fft_kernelP6float2S0_ji)
        /*0050*/ 	.word	0x00000020


	//----- nvinfo : EIATTR_MIN_STACK_SIZE
	.align		4
.L_14:
        /*0054*/ 	.byte	0x04, 0x12
        /*0056*/ 	.short	(.L_16 - .L_15)
	.align		4
.L_15:
        /*0058*/ 	.word	index@(_Z10dft_kernelP6float2S0_j)
        /*005c*/ 	.word	0x00000020
.L_16:


//--------------------- .nv.compat                --------------------------
	.section	.nv.compat,"",@"SHT_CUDA_COMPAT_INFO"
	.align	4
        /*0000*/ 	.byte	0x02, 0x09, 0x00, 0x00, 0x02, 0x02, 0x01, 0x00, 0x02, 0x05, 0x05, 0x00, 0x03, 0x07, 0x01, 0x01
        /*0010*/ 	.byte	0x02, 0x03, 0x00, 0x00, 0x02, 0x06, 0x01, 0x00, 0x04, 0x0b, 0x08, 0x00, 0x01, 0x00, 0x00, 0x00
        /*0020*/ 	.byte	0x00, 0x00, 0x00, 0x00


//--------------------- .nv.info._Z10fft_kernelP6float2S0_ji --------------------------
	.section	.nv.info._Z10fft_kernelP6float2S0_ji,"",@"SHT_CUDA_INFO"
	.sectionflags	@""
	.align	4


	//----- nvinfo : EIATTR_CUDA_API_VERSION
	.align		4
        /*0000*/ 	.byte	0x04, 0x37
        /*0002*/ 	.short	(.L_18 - .L_17)
.L_17:
        /*0004*/ 	.word	0x00000082


	//----- nvinfo : EIATTR_KPARAM_INFO
	.align		4
.L_18:
        /*0008*/ 	.byte	0x04, 0x17
        /*000a*/ 	.short	(.L_20 - .L_19)
.L_19:
        /*000c*/ 	.word	0x00000000
        /*0010*/ 	.short	0x0003
        /*0012*/ 	.short	0x0014
        /*0014*/ 	.byte	0x00, 0xf0, 0x11, 0x00


	//----- nvinfo : EIATTR_KPARAM_INFO
	.align		4
.L_20:
        /*0018*/ 	.byte	0x04, 0x17
        /*001a*/ 	.short	(.L_22 - .L_21)
.L_21:
        /*001c*/ 	.word	0x00000000
        /*0020*/ 	.short	0x0002
        /*0022*/ 	.short	0x0010
        /*0024*/ 	.byte	0x00, 0xf0, 0x11, 0x00


	//----- nvinfo : EIATTR_KPARAM_INFO
	.align		4
.L_22:
        /*0028*/ 	.byte	0x04, 0x17
        /*002a*/ 	.short	(.L_24 - .L_23)
.L_23:
        /*002c*/ 	.word	0x00000000
        /*0030*/ 	.short	0x0001
        /*0032*/ 	.short	0x0008
        /*0034*/ 	.byte	0x00, 0xf5, 0x21, 0x00


	//----- nvinfo : EIATTR_KPARAM_INFO
	.align		4
.L_24:
        /*0038*/ 	.byte	0x04, 0x17
        /*003a*/ 	.short	(.L_26 - .L_25)
.L_25:
        /*003c*/ 	.word	0x00000000
        /*0040*/ 	.short	0x0000
        /*0042*/ 	.short	0x0000
        /*0044*/ 	.byte	0x00, 0xf5, 0x21, 0x00


	//----- nvinfo : EIATTR_SPARSE_MMA_MASK
	.align		4
.L_26:
        /*0048*/ 	.byte	0x03, 0x50
        /*004a*/ 	.short	0x0000


	//----- nvinfo : EIATTR_MAXREG_COUNT
	.align		4
        /*004c*/ 	.byte	0x03, 0x1b
        /*004e*/ 	.short	0x00ff


	//----- nvinfo : EIATTR_NUM_BARRIERS
	.align		4
        /*0050*/ 	.byte	0x02, 0x4c
        /*0052*/ 	.byte	0x01
	.zero		1


	//----- nvinfo : EIATTR_MERCURY_ISA_VERSION
	.align		4
        /*0054*/ 	.byte	0x03, 0x5f
        /*0056*/ 	.short	0x0101


	//----- nvinfo : EIATTR_VRC_CTA_INIT_COUNT
	.align		4
        /*0058*/ 	.byte	0x02, 0x4a
	.zero		1
	.zero		1


	//----- nvinfo : EIATTR_EXIT_INSTR_OFFSETS
	.align		4
        /*005c*/ 	.byte	0x04, 0x1c
        /*005e*/ 	.short	(.L_28 - .L_27)


	//   ....[0]....
.L_27:
        /*0060*/ 	.word	0x000001a0


	//   ....[1]....
        /*0064*/ 	.word	0x00000ee0


	//----- nvinfo : EIATTR_CRS_STACK_SIZE
	.align		4
.L_28:
        /*0068*/ 	.byte	0x04, 0x1e
        /*006a*/ 	.short	(.L_30 - .L_29)
.L_29:
        /*006c*/ 	.word	0x00000000


	//----- nvinfo : EIATTR_CBANK_PARAM_SIZE
	.align		4
.L_30:
        /*0070*/ 	.byte	0x03, 0x19
        /*0072*/ 	.short	0x0018


	//----- nvinfo : EIATTR_PARAM_CBANK
	.align		4
        /*0074*/ 	.byte	0x04, 0x0a
        /*0076*/ 	.short	(.L_32 - .L_31)
	.align		4
.L_31:
        /*0078*/ 	.word	index@(.nv.constant0._Z10fft_kernelP6float2S0_ji)
        /*007c*/ 	.short	0x0380
        /*007e*/ 	.short	0x0018


	//----- nvinfo : EIATTR_SW_WAR
	.align		4
.L_32:
        /*0080*/ 	.byte	0x04, 0x36
        /*0082*/ 	.short	(.L_34 - .L_33)
.L_33:
        /*0084*/ 	.word	0x00000008
.L_34:


//--------------------- .nv.info._Z10dft_kernelP6float2S0_j --------------------------
	.section	.nv.info._Z10dft_kernelP6float2S0_j,"",@"SHT_CUDA_INFO"
	.sectionflags	@""
	.align	4


	//----- nvinfo : EIATTR_CUDA_API_VERSION
	.align		4
        /*0000*/ 	.byte	0x04, 0x37
        /*0002*/ 	.short	(.L_36 - .L_35)
.L_35:
        /*0004*/ 	.word	0x00000082


	//----- nvinfo : EIATTR_KPARAM_INFO
	.align		4
.L_36:
        /*0008*/ 	.byte	0x04, 0x17
        /*000a*/ 	.short	(.L_38 - .L_37)
.L_37:
        /*000c*/ 	.word	0x00000000
        /*0010*/ 	.short	0x0002
        /*0012*/ 	.short	0x0010
        /*0014*/ 	.byte	0x00, 0xf0, 0x11, 0x00


	//----- nvinfo : EIATTR_KPARAM_INFO
	.align		4
.L_38:
        /*0018*/ 	.byte	0x04, 0x17
        /*001a*/ 	.short	(.L_40 - .L_39)
.L_39:
        /*001c*/ 	.word	0x00000000
        /*0020*/ 	.short	0x0001
        /*0022*/ 	.short	0x0008
        /*0024*/ 	.byte	0x00, 0xf5, 0x21, 0x00


	//----- nvinfo : EIATTR_KPARAM_INFO
	.align		4
.L_40:
        /*0028*/ 	.byte	0x04, 0x17
        /*002a*/ 	.short	(.L_42 - .L_41)
.L_41:
        /*002c*/ 	.word	0x00000000
        /*0030*/ 	.short	0x0000
        /*0032*/ 	.short	0x0000
        /*0034*/ 	.byte	0x00, 0xf5, 0x21, 0x00


	//----- nvinfo : EIATTR_SPARSE_MMA_MASK
	.align		4
.L_42:
        /*0038*/ 	.byte	0x03, 0x50
        /*003a*/ 	.short	0x0000


	//----- nvinfo : EIATTR_MAXREG_COUNT
	.align		4
        /*003c*/ 	.byte	0x03, 0x1b
        /*003e*/ 	.short	0x00ff


	//----- nvinfo : EIATTR_MERCURY_ISA_VERSION
	.align		4
        /*0040*/ 	.byte	0x03, 0x5f
        /*0042*/ 	.short	0x0101


	//----- nvinfo : EIATTR_VRC_CTA_INIT_COUNT
	.align		4
        /*0044*/ 	.byte	0x02, 0x4a
	.zero		1
	.zero		1


	//----- nvinfo : EIATTR_EXIT_INSTR_OFFSETS
	.align		4
        /*0048*/ 	.byte	0x04, 0x1c
        /*004a*/ 	.short	(.L_44 - .L_43)


	//   ....[0]....
.L_43:
        /*004c*/ 	.word	0x00000d90


	//----- nvinfo : EIATTR_CRS_STACK_SIZE
	.align		4
.L_44:
        /*0050*/ 	.byte	0x04, 0x1e
        /*0052*/ 	.short	(.L_46 - .L_45)
.L_45:
        /*0054*/ 	.word	0x00000000


	//----- nvinfo : EIATTR_CBANK_PARAM_SIZE
	.align		4
.L_46:
        /*0058*/ 	.byte	0x03, 0x19
        /*005a*/ 	.short	0x0014


	//----- nvinfo : EIATTR_PARAM_CBANK
	.align		4
        /*005c*/ 	.byte	0x04, 0x0a
        /*005e*/ 	.short	(.L_48 - .L_47)
	.align		4
.L_47:
        /*0060*/ 	.word	index@(.nv.constant0._Z10dft_kernelP6float2S0_j)
        /*0064*/ 	.short	0x0380
        /*0066*/ 	.short	0x0014


	//----- nvinfo : EIATTR_SW_WAR
	.align		4
.L_48:
        /*0068*/ 	.byte	0x04, 0x36
        /*006a*/ 	.short	(.L_50 - .L_49)
.L_49:
        /*006c*/ 	.word	0x00000008
.L_50:


//--------------------- .nv.callgraph             --------------------------
	.section	.nv.callgraph,"",@"SHT_CUDA_CALLGRAPH"
	.align	4
	.sectionentsize	8
	.align		4
        /*0000*/ 	.word	0x00000000
	.align		4
        /*0004*/ 	.word	0xffffffff
	.align		4
        /*0008*/ 	.word	0x00000000
	.align		4
        /*000c*/ 	.word	0xfffffffe
	.align		4
        /*0010*/ 	.word	0x00000000
	.align		4
        /*0014*/ 	.word	0xfffffffd
	.align		4
        /*0018*/ 	.word	0x00000000
	.align		4
        /*001c*/ 	.word	0xfffffffc


//--------------------- .nv.constant4             --------------------------
	.section	.nv.constant4,"a",@progbits
	.align	8
	.align		8
.nv.constant4:
        /*0000*/ 	.dword	__cudart_i2opi_f


//--------------------- .text._Z10fft_kernelP6float2S0_ji --------------------------
	.section	.text._Z10fft_kernelP6float2S0_ji,"ax",@progbits
	.align	128
        .global         _Z10fft_kernelP6float2S0_ji
        .type           _Z10fft_kernelP6float2S0_ji,@function
        .size           _Z10fft_kernelP6float2S0_ji,(.L_x_31 - _Z10fft_kernelP6float2S0_ji)
        .other          _Z10fft_kernelP6float2S0_ji,@"STO_CUDA_ENTRY STV_DEFAULT"
_Z10fft_kernelP6float2S0_ji:
.text._Z10fft_kernelP6float2S0_ji:
[----:B------:R-:W0:Y:S01]  /*0000*/  LDC R1, c[0x0][0x37c] ;  /* 0x0000df00ff017b82 */ /* 0x000e220000000800 */
[----:B------:R-:W1:Y:S07]  /*0010*/  S2R R0, SR_TID.X ;  /* 0x0000000000007919 */ /* 0x000e6e0000002100 */
[----:B------:R-:W1:Y:S01]  /*0020*/  S2UR UR4, SR_CTAID.X ;  /* 0x00000000000479c3 */ /* 0x000e620000002500 */
[----:B------:R-:W2:Y:S01]  /*0030*/  LDCU.64 UR8, c[0x0][0x358] ;  /* 0x00006b00ff0877ac */ /* 0x000ea20008000a00 */
[----:B0-----:R-:W-:-:S06]  /*0040*/  VIADD R1, R1, 0xffffffe0 ;  /* 0xffffffe001017836 */ /* 0x001fcc0000000000 */
[----:B------:R-:W1:Y:S08]  /*0050*/  LDC R5, c[0x0][0x360] ;  /* 0x0000d800ff057b82 */ /* 0x000e700000000800 */
[----:B------:R-:W0:Y:S08]  /*0060*/  LDC R4, c[0x0][0x394] ;  /* 0x0000e500ff047b82 */ /* 0x000e300000000800 */
[----:B------:R-:W3:Y:S01]  /*0070*/  LDC.64 R8, c[0x0][0x380] ;  /* 0x0000e000ff087b82 */ /* 0x000ee20000000a00 */
[----:B-1----:R-:W-:-:S07]  /*0080*/  IMAD R5, R5, UR4, R0 ;  /* 0x0000000405057c24 */ /* 0x002fce000f8e0200 */
[----:B------:R-:W1:Y:S01]  /*0090*/  LDC.64 R2, c[0x0][0x388] ;  /* 0x0000e200ff027b82 */ /* 0x000e620000000a00 */
[----:B------:R-:W-:-:S04]  /*00a0*/  IMAD.SHL.U32 R11, R5, 0x2, RZ ;  /* 0x00000002050b7824 */ /* 0x000fc800078e00ff */
[----:B------:R-:W4:Y:S01]  /*00b0*/  BREV R0, R11 ;  /* 0x0000000b00007301 */ /* 0x000f220000000000 */
[----:B0-----:R-:W-:-:S04]  /*00c0*/  IADD3 R13, PT, PT, -R4, 0x20, RZ ;  /* 0x00000020040d7810 */ /* 0x001fc80007ffe1ff */
[----:B----4-:R-:W-:-:S05]  /*00d0*/  SHF.R.U32.HI R7, RZ, R13, R0 ;  /* 0x0000000dff077219 */ /* 0x010fca0000011600 */
[----:B---3--:R-:W-:-:S06]  /*00e0*/  IMAD.WIDE.U32 R6, R7, 0x8, R8 ;  /* 0x0000000807067825 */ /* 0x008fcc00078e0008 */
[----:B--2---:R-:W2:Y:S01]  /*00f0*/  LDG.E.64 R6, desc[UR8][R6.64] ;  /* 0x0000000806067981 */ /* 0x004ea2000c1e1b00 */
[C---:B------:R-:W-:Y:S02]  /*0100*/  VIADD R0, R11.reuse, 0x1 ;  /* 0x000000010b007836 */ /* 0x040fe40000000000 */
[----:B-1----:R-:W-:-:S04]  /*0110*/  IMAD.WIDE.U32 R2, R11, 0x8, R2 ;  /* 0x000000080b027825 */ /* 0x002fc800078e0002 */
[----:B------:R-:W0:Y:S02]  /*0120*/  BREV R0, R0 ;  /* 0x0000000000007301 */ /* 0x000e240000000000 */
[----:B0-----:R-:W-:-:S05]  /*0130*/  SHF.R.U32.HI R13, RZ, R13, R0 ;  /* 0x0000000dff0d7219 */ /* 0x001fca0000011600 */
[----:B------:R-:W-:Y:S01]  /*0140*/  IMAD.WIDE.U32 R8, R13, 0x8, R8 ;  /* 0x000000080d087825 */ /* 0x000fe200078e0008 */
[----:B--2---:R0:W-:Y:S05]  /*0150*/  STG.E.64 desc[UR8][R2.64], R6 ;  /* 0x0000000602007986 */ /* 0x0041ea000c101b08 */
[----:B------:R-:W2:Y:S01]  /*0160*/  LDG.E.64 R8, desc[UR8][R8.64] ;  /* 0x0000000808087981 */ /* 0x000ea2000c1e1b00 */
[----:B------:R-:W-:-:S03]  /*0170*/  ISETP.GE.AND P0, PT, R4, 0x1, PT ;  /* 0x000000010400780c */ /* 0x000fc60003f06270 */
[----:B--2---:R0:W-:Y:S01]  /*0180*/  STG.E.64 desc[UR8][R2.64+0x8], R8 ;  /* 0x0000080802007986 */ /* 0x0041e2000c101b08 */
[----:B------:R-:W-:Y:S09]  /*0190*/  BAR.SYNC.DEFER_BLOCKING 0x0 ;  /* 0x0000000000007b1d */ /* 0x000ff20000010000 */
[----:B------:R-:W-:Y:S05]  /*01a0*/  @!P0 EXIT ;  /* 0x000000000000894d */ /* 0x000fea0003800000 */
[----:B------:R-:W-:-:S05]  /*01b0*/  UMOV UR6, 0x1 ;  /* 0x0000000100067882 */ /* 0x000fca0000000000 */
.L_x_8:
[----:B01----:R-:W-:Y:S01]  /*01c0*/  IMAD.MOV.U32 R7, RZ, RZ, 0x1 ;  /* 0x00000001ff077424 */ /* 0x003fe200078e00ff */
[----:B------:R-:W-:Y:S01]  /*01d0*/  UIADD3 UR4, UPT, UPT, UR6, -0x1, URZ ;  /* 0xffffffff06047890 */ /* 0x000fe2000fffe0ff */
[----:B------:R-:W-:Y:S01]  /*01e0*/  IMAD.MOV.U32 R2, RZ, RZ, 0x1 ;  /* 0x00000001ff027424 */ /* 0x000fe200078e00ff */
[----:B------:R-:W-:Y:S01]  /*01f0*/  UMOV UR10, 0x54442d18 ;  /* 0x54442d18000a7882 */ /* 0x000fe20000000000 */
[----:B------:R-:W-:Y:S01]  /*0200*/  UMOV UR11, 0x401921fb ;  /* 0x401921fb000b7882 */ /* 0x000fe20000000000 */
[C---:B------:R-:W-:Y:S01]  /*0210*/  SHF.L.U32 R8, R7.reuse, UR6, RZ ;  /* 0x0000000607087c19 */ /* 0x040fe200080006ff */
[----:B------:R-:W-:Y:S01]  /*0220*/  BSSY.RECONVERGENT B0, `(.L_x_0) ;  /* 0x000001b000007945 */ /* 0x000fe20003800200 */
[----:B------:R-:W-:-:S04]  /*0230*/  SHF.L.U32 R7, R7, UR4, RZ ;  /* 0x0000000407077c19 */ /* 0x000fc800080006ff */
[----:B------:R-:W0:Y:S01]  /*0240*/  I2F.F64 R8, R8 ;  /* 0x0000000800087312 */ /* 0x000e220000201c00 */
[----:B------:R-:W-:-:S05]  /*0250*/  VIADD R0, R7, 0xffffffff ;  /* 0xffffffff07007836 */ /* 0x000fca0000000000 */
[----:B------:R-:W-:Y:S02]  /*0260*/  LOP3.LUT R17, R0, R5, RZ, 0xc0, !PT ;  /* 0x0000000500117212 */ /* 0x000fe400078ec0ff */
[----:B------:R-:W-:Y:S02]  /*0270*/  SHF.R.U32.HI R0, RZ, UR4, R5 ;  /* 0x00000004ff007c19 */ /* 0x000fe40008011605 */
[----:B------:R-:W1:Y:S02]  /*0280*/  I2F.F64.U32 R12, R17 ;  /* 0x00000011000c7312 */ /* 0x000e640000201800 */
[----:B------:R-:W-:-:S06]  /*0290*/  SHF.L.U32 R0, R0, UR6, RZ ;  /* 0x0000000600007c19 */ /* 0x000fcc00080006ff */
[----:B0-----:R-:W0:Y:S01]  /*02a0*/  MUFU.RCP64H R3, R9 ;  /* 0x0000000900037308 */ /* 0x001e220000001800 */
[----:B-1----:R-:W-:Y:S02]  /*02b0*/  DMUL R12, R12, -UR10 ;  /* 0x8000000a0c0c7c28 */ /* 0x002fe40008000000 */
[----:B0-----:R-:W-:-:S08]  /*02c0*/  DFMA R10, -R8, R2, 1 ;  /* 0x3ff00000080a742b */ /* 0x001fd00000000102 */
[----:B------:R-:W-:Y:S01]  /*02d0*/  FSETP.GEU.AND P1, PT, |R13|, 6.5827683646048100446e-37, PT ;  /* 0x036000000d00780b */ /* 0x000fe20003f2e200 */
[----:B------:R-:W-:-:S08]  /*02e0*/  DFMA R10, R10, R10, R10 ;  /* 0x0000000a0a0a722b */ /* 0x000fd0000000000a */
[----:B------:R-:W-:-:S08]  /*02f0*/  DFMA R10, R2, R10, R2 ;  /* 0x0000000a020a722b */ /* 0x000fd00000000002 */
[----:B------:R-:W-:-:S08]  /*0300*/  DFMA R2, -R8, R10, 1 ;  /* 0x3ff000000802742b */ /* 0x000fd0000000010a */
[----:B------:R-:W-:-:S08]  /*0310*/  DFMA R2, R10, R2, R10 ;  /* 0x000000020a02722b */ /* 0x000fd0000000000a */
[----:B------:R-:W-:-:S08]  /*0320*/  DMUL R10, R12, R2 ;  /* 0x000000020c0a7228 */ /* 0x000fd00000000000 */
[----:B------:R-:W-:-:S08]  /*0330*/  DFMA R14, -R8, R10, R12 ;  /* 0x0000000a080e722b */ /* 0x000fd0000000010c */
[----:B------:R-:W-:Y:S01]  /*0340*/  DFMA R2, R2, R14, R10 ;  /* 0x0000000e0202722b */ /* 0x000fe2000000000a */
[----:B------:R-:W-:-:S09]  /*0350*/  IMAD.IADD R10, R0, 0x1, R17 ;  /* 0x00000001000a7824 */ /* 0x000fd200078e0211 */
[----:B------:R-:W-:-:S05]  /*0360*/  FFMA R4, RZ, R9, R3 ;  /* 0x00000009ff047223 */ /* 0x000fca0000000003 */
[----:B------:R-:W-:-:S13]  /*0370*/  FSETP.GT.AND P0, PT, |R4|, 1.469367938527859385e-39, PT ;  /* 0x001000000400780b */ /* 0x000fda0003f04200 */
[----:B------:R-:W-:Y:S05]  /*0380*/  @P0 BRA P1, `(.L_x_1) ;  /* 0x0000000000100947 */ /* 0x000fea0000800000 */
[----:B------:R-:W-:-:S07]  /*0390*/  MOV R0, 0x3b0 ;  /* 0x000003b000007802 */ /* 0x000fce0000000f00 */
[----:B------:R-:W-:Y:S05]  /*03a0*/  CALL.REL.NOINC `($__internal_0_$__cuda_sm20_div_rn_f64_full) ;  /* 0x0000000800d07944 */ /* 0x000fea0003c00000 */
[----:B------:R-:W-:Y:S02]  /*03b0*/  IMAD.MOV.U32 R2, RZ, RZ, R18 ;  /* 0x000000ffff027224 */ /* 0x000fe400078e0012 */
[----:B------:R-:W-:-:S07]  /*03c0*/  IMAD.MOV.U32 R3, RZ, RZ, R19 ;  /* 0x000000ffff037224 */ /* 0x000fce00078e0013 */
.L_x_1:
[----:B------:R-:W-:Y:S05]  /*03d0*/  BSYNC.RECONVERGENT B0 ;  /* 0x0000000000007941 */ /* 0x000fea0003800200 */
.L_x_0:
[----:B------:R-:W0:Y:S01]  /*03e0*/  F2F.F32.F64 R11, R2 ;  /* 0x00000002000b7310 */ /* 0x000e220000301000 */
[----:B------:R-:W-:Y:S01]  /*03f0*/  BSSY.RECONVERGENT B0, `(.L_x_2) ;  /* 0x0000042000007945 */ /* 0x000fe20003800200 */
[C---:B0-----:R-:W-:Y:S01]  /*0400*/  FMUL R0, R11.reuse, 0.63661974668502807617 ;  /* 0x3f22f9830b007820 */ /* 0x041fe20000400000 */
[----:B------:R-:W-:-:S05]  /*0410*/  FSETP.GE.AND P0, PT, |R11|, 105615, PT ;  /* 0x47ce47800b00780b */ /* 0x000fca0003f06200 */
[----:B------:R-:W0:Y:S02]  /*0420*/  F2I.NTZ R0, R0 ;  /* 0x0000000000007305 */ /* 0x000e240000203100 */
[----:B0-----:R-:W-:Y:S01]  /*0430*/  I2FP.F32.S32 R4, R0 ;  /* 0x0000000000047245 */ /* 0x001fe20000201400 */
[----:B------:R-:W-:-:S04]  /*0440*/  IMAD.MOV.U32 R16, RZ, RZ, R0 ;  /* 0x000000ffff107224 */ /* 0x000fc800078e0000 */
[----:B------:R-:W-:-:S04]  /*0450*/  FFMA R9, R4, -1.5707962512969970703, R11 ;  /* 0xbfc90fda04097823 */ /* 0x000fc8000000000b */
[----:B------:R-:W-:-:S04]  /*0460*/  FFMA R9, R4, -7.5497894158615963534e-08, R9 ;  /* 0xb3a2216804097823 */ /* 0x000fc80000000009 */
[----:B------:R-:W-:-:S04]  /*0470*/  FFMA R17, R4, -5.3903029534742383927e-15, R9 ;  /* 0xa7c234c504117823 */ /* 0x000fc80000000009 */
[----:B------:R-:W-:Y:S01]  /*0480*/  IMAD.MOV.U32 R4, RZ, RZ, R17 ;  /* 0x000000ffff047224 */ /* 0x000fe200078e0011 */
[----:B------:R-:W-:Y:S06]  /*0490*/  @!P0 BRA `(.L_x_3) ;  /* 0x0000000000dc8947 */ /* 0x000fec0003800000 */
[----:B------:R-:W-:-:S13]  /*04a0*/  FSETP.NEU.AND P0, PT, |R11|, +INF , PT ;  /* 0x7f8000000b00780b */ /* 0x000fda0003f0d200 */
[----:B------:R-:W-:Y:S01]  /*04b0*/  @!P0 FMUL R4, RZ, R11 ;  /* 0x0000000bff048220 */ /* 0x000fe20000400000 */
[----:B------:R-:W-:Y:S01]  /*04c0*/  @!P0 IMAD.MOV.U32 R0, RZ, RZ, RZ ;  /* 0x000000ffff008224 */ /* 0x000fe200078e00ff */
[----:B------:R-:W-:Y:S06]  /*04d0*/  @!P0 BRA `(.L_x_3) ;  /* 0x0000000000cc8947 */ /* 0x000fec0003800000 */
[----:B------:R-:W-:Y:S01]  /*04e0*/  IMAD.SHL.U32 R2, R11, 0x100, RZ ;  /* 0x000001000b027824 */ /* 0x000fe200078e00ff */
[----:B------:R-:W0:Y:S01]  /*04f0*/  LDCU.64 UR10, c[0x4][URZ] ;  /* 0x01000000ff0a77ac */ /* 0x000e220008000a00 */
[----:B------:R-:W-:Y:S02]  /*0500*/  IMAD.MOV.U32 R6, RZ, RZ, RZ ;  /* 0x000000ffff067224 */ /* 0x000fe400078e00ff */
[----:B------:R-:W-:Y:S01]  /*0510*/  IMAD.MOV.U32 R0, RZ, RZ, R1 ;  /* 0x000000ffff007224 */ /* 0x000fe200078e0001 */
[----:B------:R-:W-:Y:S01]  /*0520*/  LOP3.LUT R15, R2, 0x80000000, RZ, 0xfc, !PT ;  /* 0x80000000020f7812 */ /* 0x000fe200078efcff */
[----:B------:R-:W-:Y:S01]  /*0530*/  UMOV UR5, URZ ;  /* 0x000000ff00057c82 */ /* 0x000fe20008000000 */
[----:B------:R-:W-:-:S05]  /*0540*/  UMOV UR4, URZ ;  /* 0x000000ff00047c82 */ /* 0x000fca0008000000 */
.L_x_4:
[----:B0-----:R-:W-:Y:S02]  /*0550*/  IMAD.U32 R8, RZ, RZ, UR10 ;  /* 0x0000000aff087e24 */ /* 0x001fe4000f8e00ff */
[----:B------:R-:W-:-:S05]  /*0560*/  IMAD.U32 R9, RZ, RZ, UR11 ;  /* 0x0000000bff097e24 */ /* 0x000fca000f8e00ff */
[----:B------:R-:W2:Y:S01]  /*0570*/  LDG.E.CONSTANT R2, desc[UR8][R8.64] ;  /* 0x0000000808027981 */ /* 0x000ea2000c1e9900 */
[----:B------:R-:W-:Y:S02]  /*0580*/  UIADD3 UR10, UP0, UPT, UR10, 0x4, URZ ;  /* 0x000000040a0a7890 */ /* 0x000fe4000ff1e0ff */
[----:B------:R-:W-:Y:S02]  /*0590*/  UIADD3 UR4, UPT, UPT, UR4, 0x1, URZ ;  /* 0x0000000104047890 */ /* 0x000fe4000fffe0ff */
[----:B------:R-:W-:Y:S02]  /*05a0*/  UIADD3.X UR11, UPT, UPT, URZ, UR11, URZ, UP0, !UPT ;  /* 0x0000000bff0b7290 */ /* 0x000fe400087fe4ff */
[----:B------:R-:W-:Y:S01]  /*05b0*/  UISETP.NE.AND UP0, UPT, UR4, 0x6, UPT ;  /* 0x000000060400788c */ /* 0x000fe2000bf05270 */
[----:B--2---:R-:W-:-:S03]  /*05c0*/  IMAD.WIDE.U32 R2, R2, R15, RZ ;  /* 0x0000000f02027225 */ /* 0x004fc600078e00ff */
[----:B------:R-:W-:-:S04]  /*05d0*/  IADD3 R13, P0, PT, R2, R6, RZ ;  /* 0x00000006020d7210 */ /* 0x000fc80007f1e0ff */
[----:B------:R-:W-:Y:S01]  /*05e0*/  IADD3.X R6, PT, PT, R3, UR5, RZ, P0, !PT ;  /* 0x0000000503067c10 */ /* 0x000fe200087fe4ff */
[----:B------:R0:W-:Y:S02]  /*05f0*/  STL [R0], R13 ;  /* 0x0000000d00007387 */ /* 0x0001e40000100800 */
[----:B0-----:R-:W-:Y:S01]  /*0600*/  VIADD R0, R0, 0x4 ;  /* 0x0000000400007836 */ /* 0x001fe20000000000 */
[----:B------:R-:W-:Y:S06]  /*0610*/  BRA.U UP0, `(.L_x_4) ;  /* 0xfffffffd00cc7547 */ /* 0x000fec000b83ffff */
[----:B------:R-:W-:Y:S01]  /*0620*/  SHF.R.U32.HI R4, RZ, 0x17, R11 ;  /* 0x00000017ff047819 */ /* 0x000fe2000001160b */
[----:B------:R0:W-:Y:S03]  /*0630*/  STL [R1+0x18], R6 ;  /* 0x0000180601007387 */ /* 0x0001e60000100800 */
[C---:B------:R-:W-:Y:S02]  /*0640*/  LOP3.LUT R0, R4.reuse, 0xe0, RZ, 0xc0, !PT ;  /* 0x000000e004007812 */ /* 0x040fe400078ec0ff */
[----:B------:R-:W-:-:S03]  /*0650*/  LOP3.LUT P0, RZ, R4, 0x1f, RZ, 0xc0, !PT ;  /* 0x0000001f04ff7812 */ /* 0x000fc6000780c0ff */
[----:B------:R-:W-:-:S05]  /*0660*/  VIADD R0, R0, 0xffffff80 ;  /* 0xffffff8000007836 */ /* 0x000fca0000000000 */
[----:B------:R-:W-:-:S05]  /*0670*/  SHF.R.U32.HI R0, RZ, 0x5, R0 ;  /* 0x00000005ff007819 */ /* 0x000fca0000011600 */
[----:B------:R-:W-:-:S05]  /*0680*/  IMAD R12, R0, -0x4, R1 ;  /* 0xfffffffc000c7824 */ /* 0x000fca00078e0201 */
[----:B------:R-:W2:Y:S04]  /*0690*/  LDL R0, [R12+0x18] ;  /* 0x000018000c007983 */ /* 0x000ea80000100800 */
[----:B------:R-:W2:Y:S04]  /*06a0*/  LDL R3, [R12+0x14] ;  /* 0x000014000c037983 */ /* 0x000ea80000100800 */
[----:B------:R-:W3:Y:S01]  /*06b0*/  @P0 LDL R2, [R12+0x10] ;  /* 0x000010000c020983 */ /* 0x000ee20000100800 */
[----:B------:R-:W-:Y:S01]  /*06c0*/  LOP3.LUT R4, R4, 0x1f, RZ, 0xc0, !PT ;  /* 0x0000001f04047812 */ /* 0x000fe200078ec0ff */
[----:B------:R-:W-:Y:S01]  /*06d0*/  UMOV UR4, 0x54442d19 ;  /* 0x54442d1900047882 */ /* 0x000fe20000000000 */
[----:B------:R-:W-:-:S02]  /*06e0*/  UMOV UR5, 0x3bf921fb ;  /* 0x3bf921fb00057882 */ /* 0x000fc40000000000 */
[-C--:B--2---:R-:W-:Y:S02]  /*06f0*/  @P0 SHF.L.W.U32.HI R0, R3, R4.reuse, R0 ;  /* 0x0000000403000219 */ /* 0x084fe40000010e00 */
[----:B---3--:R-:W-:Y:S02]  /*0700*/  @P0 SHF.L.W.U32.HI R3, R2, R4, R3 ;  /* 0x0000000402030219 */ /* 0x008fe40000010e03 */
[----:B------:R-:W-:Y:S02]  /*0710*/  ISETP.GE.AND P0, PT, R11, RZ, PT ;  /* 0x000000ff0b00720c */ /* 0x000fe40003f06270 */
[C---:B------:R-:W-:Y:S01]  /*0720*/  SHF.L.W.U32.HI R2, R3.reuse, 0x2, R0 ;  /* 0x0000000203027819 */ /* 0x040fe20000010e00 */
[----:B------:R-:W-:-:S03]  /*0730*/  IMAD.SHL.U32 R3, R3, 0x4, RZ ;  /* 0x0000000403037824 */ /* 0x000fc600078e00ff */
[----:B------:R-:W-:-:S04]  /*0740*/  SHF.R.S32.HI R4, RZ, 0x1f, R2 ;  /* 0x0000001fff047819 */ /* 0x000fc80000011402 */
[C---:B------:R-:W-:Y:S02]  /*0750*/  LOP3.LUT R8, R4.reuse, R3, RZ, 0x3c, !PT ;  /* 0x0000000304087212 */ /* 0x040fe400078e3cff */
[----:B------:R-:W-:Y:S02]  /*0760*/  LOP3.LUT R9, R4, R2, RZ, 0x3c, !PT ;  /* 0x0000000204097212 */ /* 0x000fe400078e3cff */
[----:B------:R-:W-:Y:S02]  /*0770*/  SHF.R.U32.HI R3, RZ, 0x1e, R0 ;  /* 0x0000001eff037819 */ /* 0x000fe40000011600 */
[C---:B------:R-:W-:Y:S02]  /*0780*/  LOP3.LUT R4, R2.reuse, R11, RZ, 0x3c, !PT ;  /* 0x0000000b02047212 */ /* 0x040fe400078e3cff */
[----:B------:R-:W1:Y:S01]  /*0790*/  I2F.F64.S64 R8, R8 ;  /* 0x0000000800087312 */ /* 0x000e620000301c00 */
[----:B------:R-:W-:Y:S02]  /*07a0*/  LEA.HI R0, R2, R3, RZ, 0x1 ;  /* 0x0000000302007211 */ /* 0x000fe400078f08ff */
[----:B------:R-:W-:-:S03]  /*07b0*/  ISETP.GE.AND P1, PT, R4, RZ, PT ;  /* 0x000000ff0400720c */ /* 0x000fc60003f26270 */
[----:B------:R-:W-:-:S04]  /*07c0*/  IMAD.MOV R2, RZ, RZ, -R0 ;  /* 0x000000ffff027224 */ /* 0x000fc800078e0a00 */
[----:B------:R-:W-:Y:S01]  /*07d0*/  @!P0 IMAD.MOV.U32 R0, RZ, RZ, R2 ;  /* 0x000000ffff008224 */ /* 0x000fe200078e0002 */
[----:B-1----:R-:W-:-:S10]  /*07e0*/  DMUL R12, R8, UR4 ;  /* 0x00000004080c7c28 */ /* 0x002fd40008000000 */
[----:B------:R-:W1:Y:S02]  /*07f0*/  F2F.F32.F64 R12, R12 ;  /* 0x0000000c000c7310 */ /* 0x000e640000301000 */
[----:B01----:R-:W-:-:S07]  /*0800*/  FSEL R4, -R12, R12, !P1 ;  /* 0x0000000c0c047208 */ /* 0x003fce0004800100 */
.L_x_3:
[----:B------:R-:W-:Y:S05]  /*0810*/  BSYNC.RECONVERGENT B0 ;  /* 0x0000000000007941 */ /* 0x000fea0003800200 */
.L_x_2:
[----:B------:R-:W-:Y:S02]  /*0820*/  IMAD.MOV.U32 R14, RZ, RZ, 0x37cbac00 ;  /* 0x37cbac00ff0e7424 */ /* 0x000fe400078e00ff */
[----:B------:R-:W-:Y:S01]  /*0830*/  FMUL R3, R4, R4 ;  /* 0x0000000404037220 */ /* 0x000fe20000400000 */
[C---:B------:R-:W-:Y:S01]  /*0840*/  LOP3.LUT R6, R0.reuse, 0x1, RZ, 0xc0, !PT ;  /* 0x0000000100067812 */ /* 0x040fe200078ec0ff */
[----:B------:R-:W-:Y:S01]  /*0850*/  IMAD.MOV.U32 R12, RZ, RZ, 0x3c0885e4 ;  /* 0x3c0885e4ff0c7424 */ /* 0x000fe200078e00ff */
[----:B------:R-:W-:Y:S01]  /*0860*/  BSSY.RECONVERGENT B0, `(.L_x_5) ;  /* 0x0000044000007945 */ /* 0x000fe20003800200 */
[----:B------:R-:W-:Y:S01]  /*0870*/  FFMA R2, R3, R14, -0.0013887860113754868507 ;  /* 0xbab607ed03027423 */ /* 0x000fe2000000000e */
[----:B------:R-:W-:Y:S01]  /*0880*/  VIADD R0, R0, 0x1 ;  /* 0x0000000100007836 */ /* 0x000fe20000000000 */
[----:B------:R-:W-:Y:S01]  /*0890*/  ISETP.NE.U32.AND P0, PT, R6, 0x1, PT ;  /* 0x000000010600780c */ /* 0x000fe20003f05070 */
[----:B------:R-:W-:-:S03]  /*08a0*/  IMAD.MOV.U32 R15, RZ, RZ, 0x3e2aaaa8 ;  /* 0x3e2aaaa8ff0f7424 */ /* 0x000fc600078e00ff */
[----:B------:R-:W-:Y:S02]  /*08b0*/  FSEL R2, R2, -0.00019574658654164522886, P0 ;  /* 0xb94d415302027808 */ /* 0x000fe40000000000 */
[----:B------:R-:W-:Y:S02]  /*08c0*/  FSEL R6, R12, 0.041666727513074874878, !P0 ;  /* 0x3d2aaabb0c067808 */ /* 0x000fe40004000000 */
[----:B------:R-:W-:Y:S02]  /*08d0*/  LOP3.LUT P1, RZ, R0, 0x2, RZ, 0xc0, !PT ;  /* 0x0000000200ff7812 */ /* 0x000fe4000782c0ff */
[----:B------:R-:W-:Y:S01]  /*08e0*/  FSEL R0, R4, 1, !P0 ;  /* 0x3f80000004007808 */ /* 0x000fe20004000000 */
[----:B------:R-:W-:Y:S01]  /*08f0*/  FFMA R2, R3, R2, R6 ;  /* 0x0000000203027223 */ /* 0x000fe20000000006 */
[----:B------:R-:W-:Y:S02]  /*0900*/  FSEL R9, -R15, -0.4999999701976776123, !P0 ;  /* 0xbeffffff0f097808 */ /* 0x000fe40004000100 */
[----:B------:R-:W-:Y:S01]  /*0910*/  FSETP.GE.AND P0, PT, |R11|, 105615, PT ;  /* 0x47ce47800b00780b */ /* 0x000fe20003f06200 */
[----:B------:R-:W-:-:S02]  /*0920*/  FFMA R13, R3, R0, RZ ;  /* 0x00000000030d7223 */ /* 0x000fc400000000ff */
[----:B------:R-:W-:-:S04]  /*0930*/  FFMA R2, R3, R2, R9 ;  /* 0x0000000203027223 */ /* 0x000fc80000000009 */
[----:B------:R-:W-:-:S04]  /*0940*/  FFMA R13, R13, R2, R0 ;  /* 0x000000020d0d7223 */ /* 0x000fc80000000000 */
[----:B------:R-:W-:Y:S02]  /*0950*/  @P1 FADD R13, RZ, -R13 ;  /* 0x8000000dff0d1221 */ /* 0x000fe40000000000 */
[----:B------:R-:W-:Y:S05]  /*0960*/  @!P0 BRA `(.L_x_6) ;  /* 0x0000000000cc8947 */ /* 0x000fea0003800000 */
[----:B------:R-:W-:-:S13]  /*0970*/  FSETP.NEU.AND P0, PT, |R11|, +INF , PT ;  /* 0x7f8000000b00780b */ /* 0x000fda0003f0d200 */
[----:B------:R-:W-:Y:S01]  /*0980*/  @!P0 FMUL R17, RZ, R11 ;  /* 0x0000000bff118220 */ /* 0x000fe20000400000 */
[----:B------:R-:W-:Y:S01]  /*0990*/  @!P0 IMAD.MOV.U32 R16, RZ, RZ, RZ ;  /* 0x000000ffff108224 */ /* 0x000fe200078e00ff */
[----:B------:R-:W-:Y:S06]  /*09a0*/  @!P0 BRA `(.L_x_6) ;  /* 0x0000000000bc8947 */ /* 0x000fec0003800000 */
[----:B------:R-:W0:Y:S01]  /*09b0*/  LDC.64 R2, c[0x4][RZ] ;  /* 0x01000000ff027b82 */ /* 0x000e220000000a00 */
[----:B------:R-:W-:Y:S01]  /*09c0*/  IMAD.SHL.U32 R4, R11, 0x100, RZ ;  /* 0x000001000b047824 */ /* 0x000fe200078e00ff */
[----:B------:R-:W-:Y:S01]  /*09d0*/  UMOV UR4, URZ ;  /* 0x000000ff00047c82 */ /* 0x000fe20008000000 */
[----:B------:R-:W-:Y:S02]  /*09e0*/  IMAD.MOV.U32 R6, RZ, RZ, RZ ;  /* 0x000000ffff067224 */ /* 0x000fe400078e00ff */
[----:B------:R-:W-:Y:S01]  /*09f0*/  IMAD.MOV.U32 R0, RZ, RZ, RZ ;  /* 0x000000ffff007224 */ /* 0x000fe200078e00ff */
[----:B------:R-:W-:-:S07]  /*0a00*/  LOP3.LUT R21, R4, 0x80000000, RZ, 0xfc, !PT ;  /* 0x8000000004157812 */ /* 0x000fce00078efcff */
.L_x_7:
[----:B0-----:R-:W-:-:S05]  /*0a10*/  IMAD.WIDE.U32 R16, R0, 0x4, R2 ;  /* 0x0000000400107825 */ /* 0x001fca00078e0002 */
[----:B------:R-:W2:Y:S01]  /*0a20*/  LDG.E.CONSTANT R8, desc[UR8][R16.64] ;  /* 0x0000000810087981 */ /* 0x000ea2000c1e9900 */
[C---:B-1----:R-:W-:Y:S02]  /*0a30*/  IMAD R4, R0.reuse, 0x4, R1 ;  /* 0x0000000400047824 */ /* 0x042fe400078e0201 */
[----:B------:R-:W-:-:S05]  /*0a40*/  VIADD R0, R0, 0x1 ;  /* 0x0000000100007836 */ /* 0x000fca0000000000 */
[----:B------:R-:W-:Y:S01]  /*0a50*/  ISETP.NE.AND P0, PT, R0, 0x6, PT ;  /* 0x000000060000780c */ /* 0x000fe20003f05270 */
[----:B--2---:R-:W-:-:S03]  /*0a60*/  IMAD.WIDE.U32 R8, R8, R21, RZ ;  /* 0x0000001508087225 */ /* 0x004fc600078e00ff */
[----:B------:R-:W-:-:S04]  /*0a70*/  IADD3 R19, P1, PT, R8, R6, RZ ;  /* 0x0000000608137210 */ /* 0x000fc80007f3e0ff */
[----:B------:R-:W-:Y:S01]  /*0a80*/  IADD3.X R6, PT, PT, R9, UR4, RZ, P1, !PT ;  /* 0x0000000409067c10 */ /* 0x000fe20008ffe4ff */
[----:B------:R1:W-:Y:S04]  /*0a90*/  STL [R4], R19 ;  /* 0x0000001304007387 */ /* 0x0003e80000100800 */
[----:B------:R-:W-:Y:S05]  /*0aa0*/  @P0 BRA `(.L_x_7) ;  /* 0xfffffffc00d80947 */ /* 0x000fea000383ffff */
[----:B-1----:R-:W-:Y:S01]  /*0ab0*/  SHF.R.U32.HI R4, RZ, 0x17, R11 ;  /* 0x00000017ff047819 */ /* 0x002fe2000001160b */
        /* <DEDUP_REMOVED lines=11> */
[----:B------:R-:W-:Y:S01]  /*0b70*/  UMOV UR5, 0x3bf921fb ;  /* 0x3bf921fb00057882 */ /* 0x000fe20000000000 */
[----:B------:R-:W-:-:S02]  /*0b80*/  ISETP.GE.AND P1, PT, R11, RZ, PT ;  /* 0x000000ff0b00720c */ /* 0x000fc40003f26270 */
[-C--:B--2---:R-:W-:Y:S02]  /*0b90*/  @P0 SHF.L.W.U32.HI R0, R3, R4.reuse, R0 ;  /* 0x0000000403000219 */ /* 0x084fe40000010e00 */
[----:B---3--:R-:W-:-:S04]  /*0ba0*/  @P0 SHF.L.W.U32.HI R3, R2, R4, R3 ;  /* 0x0000000402030219 */ /* 0x008fc80000010e03 */
[C---:B------:R-:W-:Y:S01]  /*0bb0*/  SHF.L.W.U32.HI R2, R3.reuse, 0x2, R0 ;  /* 0x0000000203027819 */ /* 0x040fe20000010e00 */
[----:B------:R-:W-:-:S03]  /*0bc0*/  IMAD.SHL.U32 R3, R3, 0x4, RZ ;  /* 0x0000000403037824 */ /* 0x000fc600078e00ff */
[----:B------:R-:W-:Y:S02]  /*0bd0*/  SHF.R.S32.HI R4, RZ, 0x1f, R2 ;  /* 0x0000001fff047819 */ /* 0x000fe40000011402 */
[----:B------:R-:W-:Y:S02]  /*0be0*/  LOP3.LUT R11, R2, R11, RZ, 0x3c, !PT ;  /* 0x0000000b020b7212 */ /* 0x000fe400078e3cff */
[C---:B------:R-:W-:Y:S02]  /*0bf0*/  LOP3.LUT R8, R4.reuse, R3, RZ, 0x3c, !PT ;  /* 0x0000000304087212 */ /* 0x040fe400078e3cff */
[----:B------:R-:W-:Y:S02]  /*0c00*/  LOP3.LUT R9, R4, R2, RZ, 0x3c, !PT ;  /* 0x0000000204097212 */ /* 0x000fe400078e3cff */
[----:B------:R-:W-:Y:S02]  /*0c10*/  SHF.R.U32.HI R3, RZ, 0x1e, R0 ;  /* 0x0000001eff037819 */ /* 0x000fe40000011600 */
[----:B------:R-:W-:-:S02]  /*0c20*/  ISETP.GE.AND P0, PT, R11, RZ, PT ;  /* 0x000000ff0b00720c */ /* 0x000fc40003f06270 */
[----:B------:R-:W1:Y:S01]  /*0c30*/  I2F.F64.S64 R8, R8 ;  /* 0x0000000800087312 */ /* 0x000e620000301c00 */
[----:B------:R-:W-:-:S05]  /*0c40*/  LEA.HI R16, R2, R3, RZ, 0x1 ;  /* 0x0000000302107211 */ /* 0x000fca00078f08ff */
[----:B------:R-:W-:-:S04]  /*0c50*/  IMAD.MOV R0, RZ, RZ, -R16 ;  /* 0x000000ffff007224 */ /* 0x000fc800078e0a10 */
[----:B------:R-:W-:Y:S01]  /*0c60*/  @!P1 IMAD.MOV.U32 R16, RZ, RZ, R0 ;  /* 0x000000ffff109224 */ /* 0x000fe200078e0000 */
[----:B-1----:R-:W-:-:S10]  /*0c70*/  DMUL R18, R8, UR4 ;  /* 0x0000000408127c28 */ /* 0x002fd40008000000 */
[----:B------:R-:W1:Y:S02]  /*0c80*/  F2F.F32.F64 R18, R18 ;  /* 0x0000001200127310 */ /* 0x000e640000301000 */
[----:B01----:R-:W-:-:S07]  /*0c90*/  FSEL R17, -R18, R18, !P0 ;  /* 0x0000001212117208 */ /* 0x003fce0004000100 */
.L_x_6:
[----:B------:R-:W-:Y:S05]  /*0ca0*/  BSYNC.RECONVERGENT B0 ;  /* 0x0000000000007941 */ /* 0x000fea0003800200 */
.L_x_5:
[----:B------:R-:W0:Y:S01]  /*0cb0*/  LDC.64 R2, c[0x0][0x388] ;  /* 0x0000e200ff027b82 */ /* 0x000e220000000a00 */
[----:B------:R-:W-:Y:S01]  /*0cc0*/  FMUL R19, R17, R17 ;  /* 0x0000001111137220 */ /* 0x000fe20000400000 */
[----:B------:R-:W-:Y:S01]  /*0cd0*/  LOP3.LUT R0, R16, 0x1, RZ, 0xc0, !PT ;  /* 0x0000000110007812 */ /* 0x000fe200078ec0ff */
[----:B------:R-:W1:Y:S01]  /*0ce0*/  LDCU UR5, c[0x0][0x394] ;  /* 0x00007280ff0577ac */ /* 0x000e620008000800 */
[----:B0-----:R-:W-:-:S04]  /*0cf0*/  IMAD.WIDE R10, R10, 0x8, R2 ;  /* 0x000000080a0a7825 */ /* 0x001fc800078e0202 */
[----:B------:R-:W-:Y:S02]  /*0d00*/  IMAD.WIDE R2, R7, 0x8, R10 ;  /* 0x0000000807027825 */ /* 0x000fe400078e020a */
[----:B------:R-:W2:Y:S04]  /*0d10*/  LDG.E.64 R6, desc[UR8][R10.64] ;  /* 0x000000080a067981 */ /* 0x000ea8000c1e1b00 */
[----:B------:R-:W3:Y:S01]  /*0d20*/  LDG.E.64 R8, desc[UR8][R2.64] ;  /* 0x0000000802087981 */ /* 0x000ee2000c1e1b00 */
[----:B------:R-:W-:Y:S01]  /*0d30*/  FFMA R14, R19, R14, -0.0013887860113754868507 ;  /* 0xbab607ed130e7423 */ /* 0x000fe2000000000e */
[----:B------:R-:W-:-:S04]  /*0d40*/  ISETP.NE.U32.AND P0, PT, R0, 0x1, PT ;  /* 0x000000010000780c */ /* 0x000fc80003f05070 */
[----:B------:R-:W-:Y:S02]  /*0d50*/  FSEL R12, R12, 0.041666727513074874878, P0 ;  /* 0x3d2aaabb0c0c7808 */ /* 0x000fe40000000000 */
[----:B------:R-:W-:Y:S02]  /*0d60*/  FSEL R14, R14, -0.00019574658654164522886, !P0 ;  /* 0xb94d41530e0e7808 */ /* 0x000fe40004000000 */
[----:B------:R-:W-:Y:S02]  /*0d70*/  FSEL R15, -R15, -0.4999999701976776123, P0 ;  /* 0xbeffffff0f0f7808 */ /* 0x000fe40000000100 */
[----:B------:R-:W-:Y:S01]  /*0d80*/  LOP3.LUT P1, RZ, R16, 0x2, RZ, 0xc0, !PT ;  /* 0x0000000210ff7812 */ /* 0x000fe2000782c0ff */
[----:B------:R-:W-:Y:S01]  /*0d90*/  FFMA R12, R19, R14, R12 ;  /* 0x0000000e130c7223 */ /* 0x000fe2000000000c */
[----:B------:R-:W-:-:S03]  /*0da0*/  FSEL R0, R17, 1, P0 ;  /* 0x3f80000011007808 */ /* 0x000fc60000000000 */
[C---:B------:R-:W-:Y:S02]  /*0db0*/  FFMA R12, R19.reuse, R12, R15 ;  /* 0x0000000c130c7223 */ /* 0x040fe4000000000f */
[----:B------:R-:W-:-:S04]  /*0dc0*/  FFMA R19, R19, R0, RZ ;  /* 0x0000000013137223 */ /* 0x000fc800000000ff */
[----:B------:R-:W-:-:S04]  /*0dd0*/  FFMA R0, R19, R12, R0 ;  /* 0x0000000c13007223 */ /* 0x000fc80000000000 */
[----:B------:R-:W-:Y:S01]  /*0de0*/  @P1 FADD R0, RZ, -R0 ;  /* 0x80000000ff001221 */ /* 0x000fe20000000000 */
[----:B-1----:R-:W-:Y:S02]  /*0df0*/  UISETP.NE.AND UP0, UPT, UR6, UR5, UPT ;  /* 0x000000050600728c */ /* 0x002fe4000bf05270 */
[----:B------:R-:W-:-:S07]  /*0e00*/  UIADD3 UR4, UPT, UPT, UR6, 0x1, URZ ;  /* 0x0000000106047890 */ /* 0x000fce000fffe0ff */
[----:B------:R-:W-:Y:S01]  /*0e10*/  UMOV UR6, UR4 ;  /* 0x0000000400067c82 */ /* 0x000fe20008000000 */
[C---:B---3--:R-:W-:Y:S01]  /*0e20*/  FMUL R4, R0.reuse, R9 ;  /* 0x0000000900047220 */ /* 0x048fe20000400000 */
[----:B------:R-:W-:-:S03]  /*0e30*/  FMUL R0, R0, R8 ;  /* 0x0000000800007220 */ /* 0x000fc60000400000 */
[C---:B------:R-:W-:Y:S01]  /*0e40*/  FFMA R15, R13.reuse, R8, -R4 ;  /* 0x000000080d0f7223 */ /* 0x040fe20000000804 */
[----:B------:R-:W-:-:S03]  /*0e50*/  FFMA R0, R13, R9, R0 ;  /* 0x000000090d007223 */ /* 0x000fc60000000000 */
[C-C-:B--2---:R-:W-:Y:S01]  /*0e60*/  FADD R8, R6.reuse, R15.reuse ;  /* 0x0000000f06087221 */ /* 0x144fe20000000000 */
[C-C-:B------:R-:W-:Y:S01]  /*0e70*/  FADD R9, R7.reuse, R0.reuse ;  /* 0x0000000007097221 */ /* 0x140fe20000000000 */
[----:B------:R-:W-:Y:S01]  /*0e80*/  FADD R6, R6, -R15 ;  /* 0x8000000f06067221 */ /* 0x000fe20000000000 */
[----:B------:R-:W-:-:S03]  /*0e90*/  FADD R7, R7, -R0 ;  /* 0x8000000007077221 */ /* 0x000fc60000000000 */
[----:B------:R1:W-:Y:S04]  /*0ea0*/  STG.E.64 desc[UR8][R10.64], R8 ;  /* 0x000000080a007986 */ /* 0x0003e8000c101b08 */
[----:B------:R1:W-:Y:S01]  /*0eb0*/  STG.E.64 desc[UR8][R2.64], R6 ;  /* 0x0000000602007986 */ /* 0x0003e2000c101b08 */
[----:B------:R-:W-:Y:S06]  /*0ec0*/  BAR.SYNC.DEFER_BLOCKING 0x0 ;  /* 0x0000000000007b1d */ /* 0x000fec0000010000 */
[----:B------:R-:W-:Y:S05]  /*0ed0*/  BRA.U UP0, `(.L_x_8) ;  /* 0xfffffff100b87547 */ /* 0x000fea000b83ffff */
[----:B------:R-:W-:Y:S05]  /*0ee0*/  EXIT ;  /* 0x000000000000794d */ /* 0x000fea0003800000 */
        .weak           $__internal_0_$__cuda_sm20_div_rn_f64_full
        .type           $__internal_0_$__cuda_sm20_div_rn_f64_full,@function
        .size           $__internal_0_$__cuda_sm20_div_rn_f64_full,(.L_x_31 - $__internal_0_$__cuda_sm20_div_rn_f64_full)
$__internal_0_$__cuda_sm20_div_rn_f64_full:
[C---:B------:R-:W-:Y:S01]  /*0ef0*/  FSETP.GEU.AND P0, PT, |R9|.reuse, 1.469367938527859385e-39, PT ;  /* 0x001000000900780b */ /* 0x040fe20003f0e200 */
[----:B------:R-:W-:Y:S01]  /*0f00*/  IMAD.MOV.U32 R14, RZ, RZ, 0x1 ;  /* 0x00000001ff0e7424 */ /* 0x000fe200078e00ff */
[----:B------:R-:W-:Y:S01]  /*0f10*/  LOP3.LUT R2, R9, 0x800fffff, RZ, 0xc0, !PT ;  /* 0x800fffff09027812 */ /* 0x000fe200078ec0ff */
[----:B------:R-:W-:Y:S01]  /*0f20*/  IMAD.MOV.U32 R6, RZ, RZ, 0x1ca00000 ;  /* 0x1ca00000ff067424 */ /* 0x000fe200078e00ff */
[C---:B------:R-:W-:Y:S01]  /*0f30*/  FSETP.GEU.AND P2, PT, |R13|.reuse, 1.469367938527859385e-39, PT ;  /* 0x001000000d00780b */ /* 0x040fe20003f4e200 */
[----:B------:R-:W-:Y:S01]  /*0f40*/  BSSY.RECONVERGENT B1, `(.L_x_9) ;  /* 0x0000052000017945 */ /* 0x000fe20003800200 */
[----:B------:R-:W-:Y:S01]  /*0f50*/  LOP3.LUT R3, R2, 0x3ff00000, RZ, 0xfc, !PT ;  /* 0x3ff0000002037812 */ /* 0x000fe200078efcff */
[----:B------:R-:W-:Y:S01]  /*0f60*/  IMAD.MOV.U32 R2, RZ, RZ, R8 ;  /* 0x000000ffff027224 */ /* 0x000fe200078e0008 */
[----:B------:R-:W-:Y:S02]  /*0f70*/  LOP3.LUT R4, R13, 0x7ff00000, RZ, 0xc0, !PT ;  /* 0x7ff000000d047812 */ /* 0x000fe400078ec0ff */
[----:B------:R-:W-:-:S03]  /*0f80*/  LOP3.LUT R11, R9, 0x7ff00000, RZ, 0xc0, !PT ;  /* 0x7ff00000090b7812 */ /* 0x000fc600078ec0ff */
[----:B------:R-:W-:Y:S01]  /*0f90*/  @!P0 DMUL R2, R8, 8.98846567431157953865e+307 ;  /* 0x7fe0000008028828 */ /* 0x000fe20000000000 */
[C---:B------:R-:W-:Y:S01]  /*0fa0*/  ISETP.GE.U32.AND P1, PT, R4.reuse, R11, PT ;  /* 0x0000000b0400720c */ /* 0x040fe20003f26070 */
[----:B------:R-:W-:Y:S02]  /*0fb0*/  IMAD.MOV.U32 R22, RZ, RZ, R4 ;  /* 0x000000ffff167224 */ /* 0x000fe400078e0004 */
[----:B------:R-:W-:Y:S02]  /*0fc0*/  @!P2 LOP3.LUT R19, R9, 0x7ff00000, RZ, 0xc0, !PT ;  /* 0x7ff000000913a812 */ /* 0x000fe400078ec0ff */
[----:B------:R-:W0:Y:S02]  /*0fd0*/  MUFU.RCP64H R15, R3 ;  /* 0x00000003000f7308 */ /* 0x000e240000001800 */
[----:B------:R-:W-:Y:S02]  /*0fe0*/  @!P2 ISETP.GE.U32.AND P3, PT, R4, R19, PT ;  /* 0x000000130400a20c */ /* 0x000fe40003f66070 */
[----:B------:R-:W-:-:S02]  /*0ff0*/  @!P0 LOP3.LUT R11, R3, 0x7ff00000, RZ, 0xc0, !PT ;  /* 0x7ff00000030b8812 */ /* 0x000fc400078ec0ff */
[----:B------:R-:W-:-:S03]  /*1000*/  @!P2 SEL R19, R6, 0x63400000, !P3 ;  /* 0x634000000613a807 */ /* 0x000fc60005800000 */
[----:B------:R-:W-:Y:S01]  /*1010*/  VIADD R24, R11, 0xffffffff ;  /* 0xffffffff0b187836 */ /* 0x000fe20000000000 */
[----:B------:R-:W-:-:S04]  /*1020*/  @!P2 LOP3.LUT R20, R19, 0x80000000, R13, 0xf8, !PT ;  /* 0x800000001314a812 */ /* 0x000fc800078ef80d */
[----:B------:R-:W-:Y:S01]  /*1030*/  @!P2 LOP3.LUT R21, R20, 0x100000, RZ, 0xfc, !PT ;  /* 0x001000001415a812 */ /* 0x000fe200078efcff */
[----:B------:R-:W-:Y:S01]  /*1040*/  @!P2 IMAD.MOV.U32 R20, RZ, RZ, RZ ;  /* 0x000000ffff14a224 */ /* 0x000fe200078e00ff */
[----:B0-----:R-:W-:-:S08]  /*1050*/  DFMA R16, R14, -R2, 1 ;  /* 0x3ff000000e10742b */ /* 0x001fd00000000802 */
[----:B------:R-:W-:-:S08]  /*1060*/  DFMA R16, R16, R16, R16 ;  /* 0x000000101010722b */ /* 0x000fd00000000010 */
[----:B------:R-:W-:Y:S01]  /*1070*/  DFMA R16, R14, R16, R14 ;  /* 0x000000100e10722b */ /* 0x000fe2000000000e */
[----:B------:R-:W-:Y:S01]  /*1080*/  SEL R15, R6, 0x63400000, !P1 ;  /* 0x63400000060f7807 */ /* 0x000fe20004800000 */
[----:B------:R-:W-:-:S03]  /*1090*/  IMAD.MOV.U32 R14, RZ, RZ, R12 ;  /* 0x000000ffff0e7224 */ /* 0x000fc600078e000c */
[----:B------:R-:W-:-:S03]  /*10a0*/  LOP3.LUT R15, R15, 0x800fffff, R13, 0xf8, !PT ;  /* 0x800fffff0f0f7812 */ /* 0x000fc600078ef80d */
[----:B------:R-:W-:-:S03]  /*10b0*/  DFMA R18, R16, -R2, 1 ;  /* 0x3ff000001012742b */ /* 0x000fc60000000802 */
[----:B------:R-:W-:-:S05]  /*10c0*/  @!P2 DFMA R14, R14, 2, -R20 ;  /* 0x400000000e0ea82b */ /* 0x000fca0000000814 */
[----:B------:R-:W-:-:S05]  /*10d0*/  DFMA R16, R16, R18, R16 ;  /* 0x000000121010722b */ /* 0x000fca0000000010 */
[----:B------:R-:W-:-:S03]  /*10e0*/  @!P2 LOP3.LUT R22, R15, 0x7ff00000, RZ, 0xc0, !PT ;  /* 0x7ff000000f16a812 */ /* 0x000fc600078ec0ff */
[----:B------:R-:W-:Y:S02]  /*10f0*/  DMUL R18, R16, R14 ;  /* 0x0000000e10127228 */ /* 0x000fe40000000000 */
[----:B------:R-:W-:-:S05]  /*1100*/  VIADD R23, R22, 0xffffffff ;  /* 0xffffffff16177836 */ /* 0x000fca0000000000 */
[----:B------:R-:W-:Y:S01]  /*1110*/  ISETP.GT.U32.AND P0, PT, R23, 0x7feffffe, PT ;  /* 0x7feffffe1700780c */ /* 0x000fe20003f04070 */
[----:B------:R-:W-:-:S03]  /*1120*/  DFMA R20, R18, -R2, R14 ;  /* 0x800000021214722b */ /* 0x000fc6000000000e */
[----:B------:R-:W-:-:S05]  /*1130*/  ISETP.GT.U32.OR P0, PT, R24, 0x7feffffe, P0 ;  /* 0x7feffffe1800780c */ /* 0x000fca0000704470 */
[----:B------:R-:W-:-:S08]  /*1140*/  DFMA R16, R16, R20, R18 ;  /* 0x000000141010722b */ /* 0x000fd00000000012 */
[----:B------:R-:W-:Y:S05]  /*1150*/  @P0 BRA `(.L_x_10) ;  /* 0x00000000006c0947 */ /* 0x000fea0003800000 */
[----:B------:R-:W-:Y:S01]  /*1160*/  LOP3.LUT R13, R9, 0x7ff00000, RZ, 0xc0, !PT ;  /* 0x7ff00000090d7812 */ /* 0x000fe200078ec0ff */
[----:B------:R-:W-:-:S03]  /*1170*/  IMAD.MOV.U32 R12, RZ, RZ, RZ ;  /* 0x000000ffff0c7224 */ /* 0x000fc600078e00ff */
[CC--:B------:R-:W-:Y:S02]  /*1180*/  VIADDMNMX R11, R4.reuse, -R13.reuse, 0xb9600000, !PT ;  /* 0xb9600000040b7446 */ /* 0x0c0fe4000780090d */
[----:B------:R-:W-:Y:S02]  /*1190*/  ISETP.GE.U32.AND P0, PT, R4, R13, PT ;  /* 0x0000000d0400720c */ /* 0x000fe40003f06070 */
[----:B------:R-:W-:Y:S02]  /*11a0*/  VIMNMX R11, PT, PT, R11, 0x46a00000, PT ;  /* 0x46a000000b0b7848 */ /* 0x000fe40003fe0100 */
[----:B------:R-:W-:-:S05]  /*11b0*/  SEL R6, R6, 0x63400000, !P0 ;  /* 0x6340000006067807 */ /* 0x000fca0004000000 */
[----:B------:R-:W-:-:S04]  /*11c0*/  IMAD.IADD R11, R11, 0x1, -R6 ;  /* 0x000000010b0b7824 */ /* 0x000fc800078e0a06 */
[----:B------:R-:W-:-:S06]  /*11d0*/  VIADD R13, R11, 0x7fe00000 ;  /* 0x7fe000000b0d7836 */ /* 0x000fcc0000000000 */
[----:B------:R-:W-:-:S10]  /*11e0*/  DMUL R18, R16, R12 ;  /* 0x0000000c10127228 */ /* 0x000fd40000000000 */
[----:B------:R-:W-:-:S13]  /*11f0*/  FSETP.GTU.AND P0, PT, |R19|, 1.469367938527859385e-39, PT ;  /* 0x001000001300780b */ /* 0x000fda0003f0c200 */
[----:B------:R-:W-:Y:S05]  /*1200*/  @P0 BRA `(.L_x_11) ;  /* 0x0000000000940947 */ /* 0x000fea0003800000 */
[----:B------:R-:W-:Y:S01]  /*1210*/  DFMA R2, R16, -R2, R14 ;  /* 0x800000021002722b */ /* 0x000fe2000000000e */
[----:B------:R-:W-:-:S09]  /*1220*/  IMAD.MOV.U32 R12, RZ, RZ, RZ ;  /* 0x000000ffff0c7224 */ /* 0x000fd200078e00ff */
[C---:B------:R-:W-:Y:S02]  /*1230*/  FSETP.NEU.AND P0, PT, R3.reuse, RZ, PT ;  /* 0x000000ff0300720b */ /* 0x040fe40003f0d000 */
[----:B------:R-:W-:-:S04]  /*1240*/  LOP3.LUT R9, R3, 0x80000000, R9, 0x48, !PT ;  /* 0x8000000003097812 */ /* 0x000fc800078e4809 */
[----:B------:R-:W-:-:S07]  /*1250*/  LOP3.LUT R13, R9, R13, RZ, 0xfc, !PT ;  /* 0x0000000d090d7212 */ /* 0x000fce00078efcff */
[----:B------:R-:W-:Y:S05]  /*1260*/  @!P0 BRA `(.L_x_11) ;  /* 0x00000000007c8947 */ /* 0x000fea0003800000 */
[----:B------:R-:W-:Y:S01]  /*1270*/  IMAD.MOV R3, RZ, RZ, -R11 ;  /* 0x000000ffff037224 */ /* 0x000fe200078e0a0b */
[----:B------:R-:W-:Y:S01]  /*1280*/  DMUL.RP R12, R16, R12 ;  /* 0x0000000c100c7228 */ /* 0x000fe20000008000 */
[----:B------:R-:W-:-:S06]  /*1290*/  IMAD.MOV.U32 R2, RZ, RZ, RZ ;  /* 0x000000ffff027224 */ /* 0x000fcc00078e00ff */
[----:B------:R-:W-:-:S03]  /*12a0*/  DFMA R2, R18, -R2, R16 ;  /* 0x800000021202722b */ /* 0x000fc60000000010 */
[----:B------:R-:W-:-:S03]  /*12b0*/  LOP3.LUT R9, R13, R9, RZ, 0x3c, !PT ;  /* 0x000000090d097212 */ /* 0x000fc600078e3cff */
[----:B------:R-:W-:-:S04]  /*12c0*/  IADD3 R2, PT, PT, -R11, -0x43300000, RZ ;  /* 0xbcd000000b027810 */ /* 0x000fc80007ffe1ff */
[----:B------:R-:W-:-:S04]  /*12d0*/  FSETP.NEU.AND P0, PT, |R3|, R2, PT ;  /* 0x000000020300720b */ /* 0x000fc80003f0d200 */
[----:B------:R-:W-:Y:S02]  /*12e0*/  FSEL R18, R12, R18, !P0 ;  /* 0x000000120c127208 */ /* 0x000fe40004000000 */
[----:B------:R-:W-:Y:S01]  /*12f0*/  FSEL R19, R9, R19, !P0 ;  /* 0x0000001309137208 */ /* 0x000fe20004000000 */
[----:B------:R-:W-:Y:S06]  /*1300*/  BRA `(.L_x_11) ;  /* 0x0000000000547947 */ /* 0x000fec0003800000 */
.L_x_10:
[----:B------:R-:W-:-:S14]  /*1310*/  DSETP.NAN.AND P0, PT, R12, R12, PT ;  /* 0x0000000c0c00722a */ /* 0x000fdc0003f08000 */
[----:B------:R-:W-:Y:S05]  /*1320*/  @P0 BRA `(.L_x_12) ;  /* 0x0000000000440947 */ /* 0x000fea0003800000 */
[----:B------:R-:W-:-:S14]  /*1330*/  DSETP.NAN.AND P0, PT, R8, R8, PT ;  /* 0x000000080800722a */ /* 0x000fdc0003f08000 */
[----:B------:R-:W-:Y:S05]  /*1340*/  @P0 BRA `(.L_x_13) ;  /* 0x0000000000300947 */ /* 0x000fea0003800000 */
[----:B------:R-:W-:Y:S01]  /*1350*/  ISETP.NE.AND P0, PT, R22, R11, PT ;  /* 0x0000000b1600720c */ /* 0x000fe20003f05270 */
[----:B------:R-:W-:Y:S02]  /*1360*/  IMAD.MOV.U32 R18, RZ, RZ, 0x0 ;  /* 0x00000000ff127424 */ /* 0x000fe400078e00ff */
[----:B------:R-:W-:-:S10]  /*1370*/  IMAD.MOV.U32 R19, RZ, RZ, -0x80000 ;  /* 0xfff80000ff137424 */ /* 0x000fd400078e00ff */
[----:B------:R-:W-:Y:S05]  /*1380*/  @!P0 BRA `(.L_x_11) ;  /* 0x0000000000348947 */ /* 0x000fea0003800000 */
[----:B------:R-:W-:Y:S02]  /*1390*/  ISETP.NE.AND P0, PT, R22, 0x7ff00000, PT ;  /* 0x7ff000001600780c */ /* 0x000fe40003f05270 */
[----:B------:R-:W-:Y:S02]  /*13a0*/  LOP3.LUT R19, R13, 0x80000000, R9, 0x48, !PT ;  /* 0x800000000d137812 */ /* 0x000fe400078e4809 */
[----:B------:R-:W-:-:S13]  /*13b0*/  ISETP.EQ.OR P0, PT, R11, RZ, !P0 ;  /* 0x000000ff0b00720c */ /* 0x000fda0004702670 */
[----:B------:R-:W-:Y:S01]  /*13c0*/  @P0 LOP3.LUT R2, R19, 0x7ff00000, RZ, 0xfc, !PT ;  /* 0x7ff0000013020812 */ /* 0x000fe200078efcff */
[----:B------:R-:W-:Y:S02]  /*13d0*/  @!P0 IMAD.MOV.U32 R18, RZ, RZ, RZ ;  /* 0x000000ffff128224 */ /* 0x000fe400078e00ff */
[----:B------:R-:W-:Y:S02]  /*13e0*/  @P0 IMAD.MOV.U32 R18, RZ, RZ, RZ ;  /* 0x000000ffff120224 */ /* 0x000fe400078e00ff */
[----:B------:R-:W-:Y:S01]  /*13f0*/  @P0 IMAD.MOV.U32 R19, RZ, RZ, R2 ;  /* 0x000000ffff130224 */ /* 0x000fe200078e0002 */
[----:B------:R-:W-:Y:S06]  /*1400*/  BRA `(.L_x_11) ;  /* 0x0000000000147947 */ /* 0x000fec0003800000 */
.L_x_13:
[----:B------:R-:W-:Y:S01]  /*1410*/  LOP3.LUT R19, R9, 0x80000, RZ, 0xfc, !PT ;  /* 0x0008000009137812 */ /* 0x000fe200078efcff */
[----:B------:R-:W-:Y:S01]  /*1420*/  IMAD.MOV.U32 R18, RZ, RZ, R8 ;  /* 0x000000ffff127224 */ /* 0x000fe200078e0008 */
[----:B------:R-:W-:Y:S06]  /*1430*/  BRA `(.L_x_11) ;  /* 0x0000000000087947 */ /* 0x000fec0003800000 */
.L_x_12:
[----:B------:R-:W-:Y:S01]  /*1440*/  LOP3.LUT R19, R13, 0x80000, RZ, 0xfc, !PT ;  /* 0x000800000d137812 */ /* 0x000fe200078efcff */
[----:B------:R-:W-:-:S07]  /*1450*/  IMAD.MOV.U32 R18, RZ, RZ, R12 ;  /* 0x000000ffff127224 */ /* 0x000fce00078e000c */
.L_x_11:
[----:B------:R-:W-:Y:S05]  /*1460*/  BSYNC.RECONVERGENT B1 ;  /* 0x0000000000017941 */ /* 0x000fea0003800200 */
.L_x_9:
[----:B------:R-:W-:Y:S02]  /*1470*/  IMAD.MOV.U32 R2, RZ, RZ, R0 ;  /* 0x000000ffff027224 */ /* 0x000fe400078e0000 */
[----:B------:R-:W-:-:S04]  /*1480*/  IMAD.MOV.U32 R3, RZ, RZ, 0x0 ;  /* 0x00000000ff037424 */ /* 0x000fc800078e00ff */
[----:B------:R-:W-:Y:S05]  /*1490*/  RET.REL.NODEC R2 `(_Z10fft_kernelP6float2S0_ji) ;  /* 0xffffffe802d87950 */ /* 0x000fea0003c3ffff */
.L_x_14:
[----:B------:R-:W-:-:S00]  /*14a0*/  BRA `(.L_x_14) ;  /* 0xfffffffc00fc7947 */ /* 0x000fc0000383ffff */
[----:B------:R-:W-:-:S00]  /*14b0*/  NOP ;  /* 0x0000000000007918 */ /* 0x000fc00000000000 */
        /* <DEDUP_REMOVED lines=12> */
.L_x_31:


//--------------------- .text._Z10dft_kernelP6float2S0_j --------------------------
	.section	.text._Z10dft_kernelP6float2S0_j,"ax",@progbits
	.align	128
        .global         _Z10dft_kernelP6float2S0_j
        .type           _Z10dft_kernelP6float2S0_j,@function
        .size           _Z10dft_kernelP6float2S0_j,(.L_x_32 - _Z10dft_kernelP6float2S0_j)
        .other          _Z10dft_kernelP6float2S0_j,@"STO_CUDA_ENTRY STV_DEFAULT"
_Z10dft_kernelP6float2S0_j:
.text._Z10dft_kernelP6float2S0_j:
[----:B------:R-:W0:Y:S01]  /*0000*/  LDC R1, c[0x0][0x37c] ;  /* 0x0000df00ff017b82 */ /* 0x000e220000000800 */
[----:B------:R-:W1:Y:S01]  /*0010*/  S2R R0, SR_TID.X ;  /* 0x0000000000007919 */ /* 0x000e620000002100 */
[----:B------:R-:W2:Y:S06]  /*0020*/  LDCU UR5, c[0x0][0x390] ;  /* 0x00007200ff0577ac */ /* 0x000eac0008000800 */
[----:B------:R-:W1:Y:S01]  /*0030*/  S2UR UR4, SR_CTAID.X ;  /* 0x00000000000479c3 */ /* 0x000e620000002500 */
[----:B0-----:R-:W-:Y:S01]  /*0040*/  VIADD R1, R1, 0xffffffe0 ;  /* 0xffffffe001017836 */ /* 0x001fe20000000000 */
[----:B------:R-:W-:Y:S01]  /*0050*/  CS2R R6, SRZ ;  /* 0x0000000000067805 */ /* 0x000fe2000001ff00 */
[----:B------:R-:W0:Y:S05]  /*0060*/  LDCU.64 UR8, c[0x0][0x358] ;  /* 0x00006b00ff0877ac */ /* 0x000e2a0008000a00 */
[----:B------:R-:W1:Y:S01]  /*0070*/  LDC R5, c[0x0][0x360] ;  /* 0x0000d800ff057b82 */ /* 0x000e620000000800 */
[----:B--2---:R-:W-:Y:S01]  /*0080*/  UISETP.NE.AND UP0, UPT, UR5, URZ, UPT ;  /* 0x000000ff0500728c */ /* 0x004fe2000bf05270 */
[----:B-1----:R-:W-:-:S08]  /*0090*/  IMAD R5, R5, UR4, R0 ;  /* 0x0000000405057c24 */ /* 0x002fd0000f8e0200 */
[----:B0-----:R-:W-:Y:S05]  /*00a0*/  BRA.U !UP0, `(.L_x_15) ;  /* 0x0000000d082c7547 */ /* 0x001fea000b800000 */
[----:B------:R-:W0:Y:S01]  /*00b0*/  I2F.F64.U32 R6, UR5 ;  /* 0x0000000500067d12 */ /* 0x000e220008201800 */
[----:B------:R-:W-:Y:S01]  /*00c0*/  IMAD.MOV.U32 R2, RZ, RZ, 0x1 ;  /* 0x00000001ff027424 */ /* 0x000fe200078e00ff */
[----:B------:R-:W-:Y:S01]  /*00d0*/  UMOV UR4, 0x54442d18 ;  /* 0x54442d1800047882 */ /* 0x000fe20000000000 */
[----:B------:R-:W-:Y:S01]  /*00e0*/  UMOV UR5, 0x401921fb ;  /* 0x401921fb00057882 */ /* 0x000fe20000000000 */
[----:B------:R-:W-:Y:S04]  /*00f0*/  BSSY.RECONVERGENT B0, `(.L_x_16) ;  /* 0x0000014000007945 */ /* 0x000fe80003800200 */
[----:B0-----:R-:W0:Y:S02]  /*0100*/  MUFU.RCP64H R3, R7 ;  /* 0x0000000700037308 */ /* 0x001e240000001800 */
[----:B0-----:R-:W-:-:S08]  /*0110*/  DFMA R8, -R6, R2, 1 ;  /* 0x3ff000000608742b */ /* 0x001fd00000000102 */
[----:B------:R-:W-:Y:S02]  /*0120*/  DFMA R10, R8, R8, R8 ;  /* 0x00000008080a722b */ /* 0x000fe40000000008 */
[----:B------:R-:W0:Y:S06]  /*0130*/  I2F.F64 R8, R5 ;  /* 0x0000000500087312 */ /* 0x000e2c0000201c00 */
[----:B------:R-:W-:-:S08]  /*0140*/  DFMA R10, R2, R10, R2 ;  /* 0x0000000a020a722b */ /* 0x000fd00000000002 */
[----:B------:R-:W-:Y:S02]  /*0150*/  DFMA R2, -R6, R10, 1 ;  /* 0x3ff000000602742b */ /* 0x000fe4000000010a */
[----:B0-----:R-:W-:-:S06]  /*0160*/  DMUL R8, R8, -UR4 ;  /* 0x8000000408087c28 */ /* 0x001fcc0008000000 */
[----:B------:R-:W-:-:S04]  /*0170*/  DFMA R2, R10, R2, R10 ;  /* 0x000000020a02722b */ /* 0x000fc8000000000a */
[----:B------:R-:W-:-:S04]  /*0180*/  FSETP.GEU.AND P1, PT, |R9|, 6.5827683646048100446e-37, PT ;  /* 0x036000000900780b */ /* 0x000fc80003f2e200 */
[----:B------:R-:W-:-:S08]  /*0190*/  DMUL R10, R8, R2 ;  /* 0x00000002080a7228 */ /* 0x000fd00000000000 */
[----:B------:R-:W-:-:S08]  /*01a0*/  DFMA R12, -R6, R10, R8 ;  /* 0x0000000a060c722b */ /* 0x000fd00000000108 */
[----:B------:R-:W-:-:S10]  /*01b0*/  DFMA R2, R2, R12, R10 ;  /* 0x0000000c0202722b */ /* 0x000fd4000000000a */
[----:B------:R-:W-:-:S05]  /*01c0*/  FFMA R0, RZ, R7, R3 ;  /* 0x00000007ff007223 */ /* 0x000fca0000000003 */
[----:B------:R-:W-:-:S13]  /*01d0*/  FSETP.GT.AND P0, PT, |R0|, 1.469367938527859385e-39, PT ;  /* 0x001000000000780b */ /* 0x000fda0003f04200 */
[----:B------:R-:W-:Y:S05]  /*01e0*/  @P0 BRA P1, `(.L_x_17) ;  /* 0x0000000000100947 */ /* 0x000fea0000800000 */
[----:B------:R-:W-:-:S07]  /*01f0*/  MOV R0, 0x210 ;  /* 0x0000021000007802 */ /* 0x000fce0000000f00 */
[----:B------:R-:W-:Y:S05]  /*0200*/  CALL.REL.NOINC `($__internal_1_$__cuda_sm20_div_rn_f64_full) ;  /* 0x0000000800e47944 */ /* 0x000fea0003c00000 */
[----:B------:R-:W-:Y:S02]  /*0210*/  IMAD.MOV.U32 R2, RZ, RZ, R12 ;  /* 0x000000ffff027224 */ /* 0x000fe400078e000c */
[----:B------:R-:W-:-:S07]  /*0220*/  IMAD.MOV.U32 R3, RZ, RZ, R13 ;  /* 0x000000ffff037224 */ /* 0x000fce00078e000d */
.L_x_17:
[----:B------:R-:W-:Y:S05]  /*0230*/  BSYNC.RECONVERGENT B0 ;  /* 0x0000000000007941 */ /* 0x000fea0003800200 */
.L_x_16:
[----:B------:R0:W1:Y:S01]  /*0240*/  F2F.F32.F64 R11, R2 ;  /* 0x00000002000b7310 */ /* 0x0000620000301000 */
[----:B------:R-:W-:Y:S01]  /*0250*/  CS2R R6, SRZ ;  /* 0x0000000000067805 */ /* 0x000fe2000001ff00 */
[----:B------:R-:W-:Y:S01]  /*0260*/  UMOV UR6, URZ ;  /* 0x000000ff00067c82 */ /* 0x000fe20008000000 */
[----:B------:R-:W-:-:S05]  /*0270*/  UMOV UR7, URZ ;  /* 0x000000ff00077c82 */ /* 0x000fca0008000000 */
.L_x_24:
[----:B------:R-:W2:Y:S02]  /*0280*/  LDCU.64 UR4, c[0x0][0x380] ;  /* 0x00007000ff0477ac */ /* 0x000ea40008000a00 */
[----:B--2---:R-:W-:-:S04]  /*0290*/  ULEA UR4, UP0, UR6, UR4, 0x3 ;  /* 0x0000000406047291 */ /* 0x004fc8000f8018ff */
[----:B------:R-:W-:Y:S02]  /*02a0*/  ULEA.HI.X UR5, UR6, UR5, UR7, 0x3, UP0 ;  /* 0x0000000506057291 */ /* 0x000fe400080f1c07 */
[----:B------:R-:W-:-:S04]  /*02b0*/  IMAD.U32 R8, RZ, RZ, UR4 ;  /* 0x00000004ff087e24 */ /* 0x000fc8000f8e00ff */
[----:B------:R-:W-:-:S06]  /*02c0*/  IMAD.U32 R9, RZ, RZ, UR5 ;  /* 0x00000005ff097e24 */ /* 0x000fcc000f8e00ff */
[----:B------:R-:W5:Y:S01]  /*02d0*/  LDG.E.64 R8, desc[UR8][R8.64] ;  /* 0x0000000808087981 */ /* 0x000f62000c1e1b00 */
[----:B------:R-:W1:Y:S01]  /*02e0*/  I2F.U64 R0, UR6 ;  /* 0x0000000600007d12 */ /* 0x000e620008301000 */
[----:B------:R-:W-:Y:S01]  /*02f0*/  BSSY.RECONVERGENT B0, `(.L_x_18) ;  /* 0x0000043000007945 */ /* 0x000fe20003800200 */
[----:B-1----:R-:W-:-:S04]  /*0300*/  FMUL R15, R11, R0 ;  /* 0x000000000b0f7220 */ /* 0x002fc80000400000 */
[C---:B------:R-:W-:Y:S01]  /*0310*/  FMUL R0, R15.reuse, 0.63661974668502807617 ;  /* 0x3f22f9830f007820 */ /* 0x040fe20000400000 */
        /* <DEDUP_REMOVED lines=20> */
.L_x_20:
        /* <DEDUP_REMOVED lines=44> */
.L_x_19:
[----:B------:R-:W-:Y:S05]  /*0720*/  BSYNC.RECONVERGENT B0 ;  /* 0x0000000000007941 */ /* 0x000fea0003800200 */
.L_x_18:
        /* <DEDUP_REMOVED lines=31> */
.L_x_23:
        /* <DEDUP_REMOVED lines=41> */
.L_x_22:
[----:B------:R-:W-:Y:S05]  /*0bb0*/  BSYNC.RECONVERGENT B0 ;  /* 0x0000000000007941 */ /* 0x000fea0003800200 */
.L_x_21:
[----:B------:R-:W-:Y:S01]  /*0bc0*/  FMUL R3, R19, R19 ;  /* 0x0000001313037220 */ /* 0x000fe20000400000 */
[C---:B------:R-:W-:Y:S01]  /*0bd0*/  LOP3.LUT R0, R20.reuse, 0x1, RZ, 0xc0, !PT ;  /* 0x0000000114007812 */ /* 0x040fe200078ec0ff */
[----:B------:R-:W0:Y:S01]  /*0be0*/  LDCU UR4, c[0x0][0x390] ;  /* 0x00007200ff0477ac */ /* 0x000e220008000800 */
[----:B------:R-:W-:Y:S01]  /*0bf0*/  LOP3.LUT P1, RZ, R20, 0x2, RZ, 0xc0, !PT ;  /* 0x0000000214ff7812 */ /* 0x000fe2000782c0ff */
[----:B------:R-:W-:Y:S01]  /*0c00*/  FFMA R14, R3, R14, -0.0013887860113754868507 ;  /* 0xbab607ed030e7423 */ /* 0x000fe2000000000e */
[----:B------:R-:W-:Y:S01]  /*0c10*/  ISETP.NE.U32.AND P0, PT, R0, 0x1, PT ;  /* 0x000000010000780c */ /* 0x000fe20003f05070 */
[----:B------:R-:W-:-:S03]  /*0c20*/  UIADD3 UR6, UP0, UPT, UR6, 0x1, URZ ;  /* 0x0000000106067890 */ /* 0x000fc6000ff1e0ff */
[----:B------:R-:W-:Y:S01]  /*0c30*/  FSEL R16, R16, 0.041666727513074874878, P0 ;  /* 0x3d2aaabb10107808 */ /* 0x000fe20000000000 */
[----:B------:R-:W-:Y:S01]  /*0c40*/  UIADD3.X UR7, UPT, UPT, URZ, UR7, URZ, UP0, !UPT ;  /* 0x00000007ff077290 */ /* 0x000fe200087fe4ff */
[----:B------:R-:W-:Y:S02]  /*0c50*/  FSEL R14, R14, -0.00019574658654164522886, !P0 ;  /* 0xb94d41530e0e7808 */ /* 0x000fe40004000000 */
[----:B------:R-:W-:Y:S02]  /*0c60*/  FSEL R17, -R17, -0.4999999701976776123, P0 ;  /* 0xbeffffff11117808 */ /* 0x000fe40000000100 */
[----:B------:R-:W-:Y:S01]  /*0c70*/  FSEL R0, R19, 1, P0 ;  /* 0x3f80000013007808 */ /* 0x000fe20000000000 */
[----:B------:R-:W-:-:S04]  /*0c80*/  FFMA R14, R3, R14, R16 ;  /* 0x0000000e030e7223 */ /* 0x000fc80000000010 */
[C---:B------:R-:W-:Y:S01]  /*0c90*/  FFMA R14, R3.reuse, R14, R17 ;  /* 0x0000000e030e7223 */ /* 0x040fe20000000011 */
[----:B------:R-:W-:Y:S01]  /*0ca0*/  FFMA R3, R3, R0, RZ ;  /* 0x0000000003037223 */ /* 0x000fe200000000ff */
[----:B0-----:R-:W-:-:S03]  /*0cb0*/  UISETP.NE.U32.AND UP0, UPT, UR6, UR4, UPT ;  /* 0x000000040600728c */ /* 0x001fc6000bf05070 */
[----:B------:R-:W-:Y:S01]  /*0cc0*/  FFMA R0, R3, R14, R0 ;  /* 0x0000000e03007223 */ /* 0x000fe20000000000 */
[----:B------:R-:W-:-:S03]  /*0cd0*/  UISETP.NE.AND.EX UP0, UPT, UR7, URZ, UPT, UP0 ;  /* 0x000000ff0700728c */ /* 0x000fc6000bf05300 */
[----:B------:R-:W-:-:S04]  /*0ce0*/  @P1 FADD R0, RZ, -R0 ;  /* 0x80000000ff001221 */ /* 0x000fc80000000000 */
[-C--:B-----5:R-:W-:Y:S01]  /*0cf0*/  FMUL R3, R9, R0.reuse ;  /* 0x0000000009037220 */ /* 0x0a0fe20000400000 */
[----:B------:R-:W-:-:S03]  /*0d00*/  FMUL R0, R8, R0 ;  /* 0x0000000008007220 */ /* 0x000fc60000400000 */
[-C--:B------:R-:W-:Y:S01]  /*0d10*/  FFMA R3, R8, R18.reuse, -R3 ;  /* 0x0000001208037223 */ /* 0x080fe20000000803 */
[----:B------:R-:W-:-:S03]  /*0d20*/  FFMA R0, R9, R18, R0 ;  /* 0x0000001209007223 */ /* 0x000fc60000000000 */
[----:B------:R-:W-:Y:S01]  /*0d30*/  FADD R6, R3, R6 ;  /* 0x0000000603067221 */ /* 0x000fe20000000000 */
[----:B------:R-:W-:Y:S01]  /*0d40*/  FADD R7, R0, R7 ;  /* 0x0000000700077221 */ /* 0x000fe20000000000 */
[----:B------:R-:W-:Y:S06]  /*0d50*/  BRA.U UP0, `(.L_x_24) ;  /* 0xfffffff500487547 */ /* 0x000fec000b83ffff */
.L_x_15:
[----:B------:R-:W0:Y:S02]  /*0d60*/  LDC.64 R2, c[0x0][0x388] ;  /* 0x0000e200ff027b82 */ /* 0x000e240000000a00 */
[----:B0-----:R-:W-:-:S05]  /*0d70*/  IMAD.WIDE R2, R5, 0x8, R2 ;  /* 0x0000000805027825 */ /* 0x001fca00078e0202 */
[----:B------:R-:W-:Y:S01]  /*0d80*/  STG.E.64 desc[UR8][R2.64], R6 ;  /* 0x0000000602007986 */ /* 0x000fe2000c101b08 */
[----:B------:R-:W-:Y:S05]  /*0d90*/  EXIT ;  /* 0x000000000000794d */ /* 0x000fea0003800000 */
        .weak           $__internal_1_$__cuda_sm20_div_rn_f64_full
        .type           $__internal_1_$__cuda_sm20_div_rn_f64_full,@function
        .size           $__internal_1_$__cuda_sm20_div_rn_f64_full,(.L_x_32 - $__internal_1_$__cuda_sm20_div_rn_f64_full)
$__internal_1_$__cuda_sm20_div_rn_f64_full:
        /* <DEDUP_REMOVED lines=13> */
[----:B------:R-:W-:Y:S01]  /*0e70*/  @!P2 LOP3.LUT R17, R7, 0x7ff00000, RZ, 0xc0, !PT ;  /* 0x7ff000000711a812 */ /* 0x000fe200078ec0ff */
[----:B------:R-:W-:Y:S01]  /*0e80*/  @!P2 IMAD.MOV.U32 R16, RZ, RZ, RZ ;  /* 0x000000ffff10a224 */ /* 0x000fe200078e00ff */
[----:B------:R-:W0:Y:S01]  /*0e90*/  MUFU.RCP64H R15, R3 ;  /* 0x00000003000f7308 */ /* 0x000e220000001800 */
[----:B------:R-:W-:Y:S01]  /*0ea0*/  IMAD.MOV.U32 R20, RZ, RZ, R13 ;  /* 0x000000ffff147224 */ /* 0x000fe200078e000d */
[----:B------:R-:W-:Y:S02]  /*0eb0*/  @!P2 ISETP.GE.U32.AND P3, PT, R4, R17, PT ;  /* 0x000000110400a20c */ /* 0x000fe40003f66070 */
[----:B------:R-:W-:-:S02]  /*0ec0*/  @!P0 LOP3.LUT R20, R3, 0x7ff00000, RZ, 0xc0, !PT ;  /* 0x7ff0000003148812 */ /* 0x000fc400078ec0ff */
[----:B------:R-:W-:-:S03]  /*0ed0*/  @!P2 SEL R17, R12, 0x63400000, !P3 ;  /* 0x634000000c11a807 */ /* 0x000fc60005800000 */
[----:B------:R-:W-:Y:S01]  /*0ee0*/  VIADD R22, R20, 0xffffffff ;  /* 0xffffffff14167836 */ /* 0x000fe20000000000 */
[----:B------:R-:W-:-:S04]  /*0ef0*/  @!P2 LOP3.LUT R17, R17, 0x80000000, R9, 0xf8, !PT ;  /* 0x800000001111a812 */ /* 0x000fc800078ef809 */
[----:B------:R-:W-:Y:S01]  /*0f00*/  @!P2 LOP3.LUT R17, R17, 0x100000, RZ, 0xfc, !PT ;  /* 0x001000001111a812 */ /* 0x000fe200078efcff */
        /* <DEDUP_REMOVED lines=17> */
[----:B------:R-:W-:-:S04]  /*1020*/  LOP3.LUT R9, R7, 0x7ff00000, RZ, 0xc0, !PT ;  /* 0x7ff0000007097812 */ /* 0x000fc800078ec0ff */
[CC--:B------:R-:W-:Y:S02]  /*1030*/  VIADDMNMX R8, R4.reuse, -R9.reuse, 0xb9600000, !PT ;  /* 0xb960000004087446 */ /* 0x0c0fe40007800909 */
[----:B------:R-:W-:Y:S02]  /*1040*/  ISETP.GE.U32.AND P0, PT, R4, R9, PT ;  /* 0x000000090400720c */ /* 0x000fe40003f06070 */
[----:B------:R-:W-:Y:S02]  /*1050*/  VIMNMX R8, PT, PT, R8, 0x46a00000, PT ;  /* 0x46a0000008087848 */ /* 0x000fe40003fe0100 */
[----:B------:R-:W-:-:S05]  /*1060*/  SEL R9, R12, 0x63400000, !P0 ;  /* 0x634000000c097807 */ /* 0x000fca0004000000 */
[----:B------:R-:W-:Y:S02]  /*1070*/  IMAD.IADD R4, R8, 0x1, -R9 ;  /* 0x0000000108047824 */ /* 0x000fe400078e0a09 */
[----:B------:R-:W-:Y:S02]  /*1080*/  IMAD.MOV.U32 R8, RZ, RZ, RZ ;  /* 0x000000ffff087224 */ /* 0x000fe400078e00ff */
        /* <DEDUP_REMOVED lines=20> */
.L_x_26:
        /* <DEDUP_REMOVED lines=16> */
.L_x_29:
[----:B------:R-:W-:Y:S01]  /*12d0*/  LOP3.LUT R13, R7, 0x80000, RZ, 0xfc, !PT ;  /* 0x00080000070d7812 */ /* 0x000fe200078efcff */
[----:B------:R-:W-:Y:S01]  /*12e0*/  IMAD.MOV.U32 R12, RZ, RZ, R6 ;  /* 0x000000ffff0c7224 */ /* 0x000fe200078e0006 */
[----:B------:R-:W-:Y:S06]  /*12f0*/  BRA `(.L_x_27) ;  /* 0x0000000000087947 */ /* 0x000fec0003800000 */
.L_x_28:
[----:B------:R-:W-:Y:S01]  /*1300*/  LOP3.LUT R13, R9, 0x80000, RZ, 0xfc, !PT ;  /* 0x00080000090d7812 */ /* 0x000fe200078efcff */
[----:B------:R-:W-:-:S07]  /*1310*/  IMAD.MOV.U32 R12, RZ, RZ, R8 ;  /* 0x000000ffff0c7224 */ /* 0x000fce00078e0008 */
.L_x_27:
[----:B------:R-:W-:Y:S05]  /*1320*/  BSYNC.RECONVERGENT B1 ;  /* 0x0000000000017941 */ /* 0x000fea0003800200 */
.L_x_25:
[----:B------:R-:W-:Y:S02]  /*1330*/  IMAD.MOV.U32 R2, RZ, RZ, R0 ;  /* 0x000000ffff027224 */ /* 0x000fe400078e0000 */
[----:B------:R-:W-:-:S04]  /*1340*/  IMAD.MOV.U32 R3, RZ, RZ, 0x0 ;  /* 0x00000000ff037424 */ /* 0x000fc800078e00ff */
[----:B------:R-:W-:Y:S05]  /*1350*/  RET.REL.NODEC R2 `(_Z10dft_kernelP6float2S0_j) ;  /* 0xffffffec02287950 */ /* 0x000fea0003c3ffff */
.L_x_30:
        /* <DEDUP_REMOVED lines=10> */
.L_x_32:


//--------------------- .nv.global.init           --------------------------
	.section	.nv.global.init,"aw",@progbits
	.align	4
.nv.global.init:
	.type		__cudart_i2opi_f,@object
	.size		__cudart_i2opi_f,(.L_0 - __cudart_i2opi_f)
__cudart_i2opi_f:
        /*0000*/ 	.byte	0x41, 0x90, 0x43, 0x3c, 0x99, 0x95, 0x62, 0xdb, 0xc0, 0xdd, 0x34, 0xf5, 0xd1, 0x57, 0x27, 0xfc
        /*0010*/ 	.byte	0x29, 0x15, 0x44, 0x4e, 0x6e, 0x83, 0xf9, 0xa2
.L_0:


//--------------------- .nv.shared.reserved.0     --------------------------
	.section	.nv.shared.reserved.0,"aw",@nobits
	.weak		__nv_reservedSMEM_offset_0_alias
	.size		__nv_reservedSMEM_offset_0_alias, 0, 64
	.other		__nv_reservedSMEM_offset_0_alias,@"STO_CUDA_RESERVED_SHARED STV_DEFAULT"
__nv_reservedSMEM_offset_0_alias:
	.zero		0
	.zero		64


//--------------------- .nv.constant0._Z10fft_kernelP6float2S0_ji --------------------------
	.section	.nv.constant0._Z10fft_kernelP6float2S0_ji,"a",@progbits
	.sectionflags	@""
	.align	4
.nv.constant0._Z10fft_kernelP6float2S0_ji:
	.zero		920


//--------------------- .nv.constant0._Z10dft_kernelP6float2S0_j --------------------------
	.section	.nv.constant0._Z10dft_kernelP6float2S0_j,"a",@progbits
	.sectionflags	@""
	.align	4
.nv.constant0._Z10dft_kernelP6float2S0_j:
	.zero		916


//--------------------- SYMBOLS --------------------------

	.type		.nv.reservedSmem.offset0,@object
	.size		.nv.reservedSmem.offset0,0x4
